//
// Generated by NVIDIA NVVM Compiler
//
// Compiler Build ID: CL-36424714
// Cuda compilation tools, release 13.0, V13.0.88
// Based on NVVM 20.0.0
//

.version 9.0
.target sm_100
.address_size 64

	// .globl	_Z16layernorm_kernelPKfPfS1_S0_S0_S1_iii

.visible .entry _Z16layernorm_kernelPKfPfS1_S0_S0_S1_iii(
	.param .u64 .ptr .align 1 _Z16layernorm_kernelPKfPfS1_S0_S0_S1_iii_param_0,
	.param .u64 .ptr .align 1 _Z16layernorm_kernelPKfPfS1_S0_S0_S1_iii_param_1,
	.param .u64 .ptr .align 1 _Z16layernorm_kernelPKfPfS1_S0_S0_S1_iii_param_2,
	.param .u64 .ptr .align 1 _Z16layernorm_kernelPKfPfS1_S0_S0_S1_iii_param_3,
	.param .u64 .ptr .align 1 _Z16layernorm_kernelPKfPfS1_S0_S0_S1_iii_param_4,
	.param .u64 .ptr .align 1 _Z16layernorm_kernelPKfPfS1_S0_S0_S1_iii_param_5,
	.param .u32 _Z16layernorm_kernelPKfPfS1_S0_S0_S1_iii_param_6,
	.param .u32 _Z16layernorm_kernelPKfPfS1_S0_S0_S1_iii_param_7,
	.param .u32 _Z16layernorm_kernelPKfPfS1_S0_S0_S1_iii_param_8
)
{
	.reg .pred 	%p<29>;
	.reg .b32 	%r<156>;
	.reg .b32 	%f<290>;
	.reg .b64 	%rd<189>;

	ld.param.u64 	%rd7, [_Z16layernorm_kernelPKfPfS1_S0_S0_S1_iii_param_0];
	ld.param.u64 	%rd5, [_Z16layernorm_kernelPKfPfS1_S0_S0_S1_iii_param_1];
	ld.param.u64 	%rd6, [_Z16layernorm_kernelPKfPfS1_S0_S0_S1_iii_param_2];
	ld.param.u64 	%rd8, [_Z16layernorm_kernelPKfPfS1_S0_S0_S1_iii_param_3];
	ld.param.u64 	%rd9, [_Z16layernorm_kernelPKfPfS1_S0_S0_S1_iii_param_4];
	ld.param.u64 	%rd10, [_Z16layernorm_kernelPKfPfS1_S0_S0_S1_iii_param_5];
	ld.param.u32 	%r58, [_Z16layernorm_kernelPKfPfS1_S0_S0_S1_iii_param_6];
	ld.param.u32 	%r59, [_Z16layernorm_kernelPKfPfS1_S0_S0_S1_iii_param_7];
	ld.param.u32 	%r57, [_Z16layernorm_kernelPKfPfS1_S0_S0_S1_iii_param_8];
	cvta.to.global.u64 	%rd1, %rd10;
	cvta.to.global.u64 	%rd2, %rd9;
	cvta.to.global.u64 	%rd3, %rd8;
	cvta.to.global.u64 	%rd4, %rd7;
	mov.u32 	%r60, %ctaid.x;
	mov.u32 	%r61, %ntid.x;
	mov.u32 	%r62, %tid.x;
	mad.lo.s32 	%r1, %r60, %r61, %r62;
	mul.lo.s32 	%r63, %r59, %r58;
	setp.ge.u32 	%p1, %r1, %r63;
	@%p1 bra 	$L__BB0_40;
	setp.lt.s32 	%p2, %r57, 1;
	mov.f32 	%f280, 0f00000000;
	@%p2 bra 	$L__BB0_14;
	mul.lo.s32 	%r2, %r57, %r1;
	and.b32  	%r3, %r57, 15;
	setp.lt.u32 	%p3, %r57, 16;
	mov.f32 	%f280, 0f00000000;
	mov.b32 	%r141, 0;
	@%p3 bra 	$L__BB0_5;
	and.b32  	%r141, %r57, 2147483632;
	neg.s32 	%r139, %r141;
	add.s32 	%r138, %r2, 7;
	mov.f32 	%f280, 0f00000000;
$L__BB0_4:
	.pragma "nounroll";
	add.s32 	%r65, %r138, -7;
	mul.wide.u32 	%rd11, %r65, 4;
	add.s64 	%rd12, %rd4, %rd11;
	ld.global.f32 	%f34, [%rd12];
	add.f32 	%f35, %f280, %f34;
	add.s32 	%r66, %r138, -6;
	mul.wide.u32 	%rd13, %r66, 4;
	add.s64 	%rd14, %rd4, %rd13;
	ld.global.f32 	%f36, [%rd14];
	add.f32 	%f37, %f35, %f36;
	add.s32 	%r67, %r138, -5;
	mul.wide.u32 	%rd15, %r67, 4;
	add.s64 	%rd16, %rd4, %rd15;
	ld.global.f32 	%f38, [%rd16];
	add.f32 	%f39, %f37, %f38;
	add.s32 	%r68, %r138, -4;
	mul.wide.u32 	%rd17, %r68, 4;
	add.s64 	%rd18, %rd4, %rd17;
	ld.global.f32 	%f40, [%rd18];
	add.f32 	%f41, %f39, %f40;
	add.s32 	%r69, %r138, -3;
	mul.wide.u32 	%rd19, %r69, 4;
	add.s64 	%rd20, %rd4, %rd19;
	ld.global.f32 	%f42, [%rd20];
	add.f32 	%f43, %f41, %f42;
	add.s32 	%r70, %r138, -2;
	mul.wide.u32 	%rd21, %r70, 4;
	add.s64 	%rd22, %rd4, %rd21;
	ld.global.f32 	%f44, [%rd22];
	add.f32 	%f45, %f43, %f44;
	add.s32 	%r71, %r138, -1;
	mul.wide.u32 	%rd23, %r71, 4;
	add.s64 	%rd24, %rd4, %rd23;
	ld.global.f32 	%f46, [%rd24];
	add.f32 	%f47, %f45, %f46;
	add.s32 	%r72, %r138, 8;
	mul.wide.u32 	%rd25, %r138, 4;
	add.s64 	%rd26, %rd4, %rd25;
	ld.global.f32 	%f48, [%rd26];
	add.f32 	%f49, %f47, %f48;
	add.s32 	%r73, %r138, 1;
	mul.wide.u32 	%rd27, %r73, 4;
	add.s64 	%rd28, %rd4, %rd27;
	ld.global.f32 	%f50, [%rd28];
	add.f32 	%f51, %f49, %f50;
	add.s32 	%r74, %r138, 2;
	mul.wide.u32 	%rd29, %r74, 4;
	add.s64 	%rd30, %rd4, %rd29;
	ld.global.f32 	%f52, [%rd30];
	add.f32 	%f53, %f51, %f52;
	add.s32 	%r75, %r138, 3;
	mul.wide.u32 	%rd31, %r75, 4;
	add.s64 	%rd32, %rd4, %rd31;
	ld.global.f32 	%f54, [%rd32];
	add.f32 	%f55, %f53, %f54;
	add.s32 	%r76, %r138, 4;
	mul.wide.u32 	%rd33, %r76, 4;
	add.s64 	%rd34, %rd4, %rd33;
	ld.global.f32 	%f56, [%rd34];
	add.f32 	%f57, %f55, %f56;
	add.s32 	%r77, %r138, 5;
	mul.wide.u32 	%rd35, %r77, 4;
	add.s64 	%rd36, %rd4, %rd35;
	ld.global.f32 	%f58, [%rd36];
	add.f32 	%f59, %f57, %f58;
	add.s32 	%r78, %r138, 6;
	mul.wide.u32 	%rd37, %r78, 4;
	add.s64 	%rd38, %rd4, %rd37;
	ld.global.f32 	%f60, [%rd38];
	add.f32 	%f61, %f59, %f60;
	add.s32 	%r79, %r138, 7;
	mul.wide.u32 	%rd39, %r79, 4;
	add.s64 	%rd40, %rd4, %rd39;
	ld.global.f32 	%f62, [%rd40];
	add.f32 	%f63, %f61, %f62;
	mul.wide.u32 	%rd41, %r72, 4;
	add.s64 	%rd42, %rd4, %rd41;
	ld.global.f32 	%f64, [%rd42];
	add.f32 	%f280, %f63, %f64;
	add.s32 	%r139, %r139, 16;
	add.s32 	%r138, %r138, 16;
	setp.ne.s32 	%p4, %r139, 0;
	@%p4 bra 	$L__BB0_4;
$L__BB0_5:
	setp.eq.s32 	%p5, %r3, 0;
	@%p5 bra 	$L__BB0_14;
	and.b32  	%r12, %r57, 7;
	setp.lt.u32 	%p6, %r3, 8;
	@%p6 bra 	$L__BB0_8;
	add.s32 	%r80, %r141, %r2;
	mul.wide.u32 	%rd43, %r80, 4;
	add.s64 	%rd44, %rd4, %rd43;
	ld.global.f32 	%f66, [%rd44];
	add.f32 	%f67, %f280, %f66;
	add.s32 	%r81, %r80, 1;
	mul.wide.u32 	%rd45, %r81, 4;
	add.s64 	%rd46, %rd4, %rd45;
	ld.global.f32 	%f68, [%rd46];
	add.f32 	%f69, %f67, %f68;
	add.s32 	%r82, %r80, 2;
	mul.wide.u32 	%rd47, %r82, 4;
	add.s64 	%rd48, %rd4, %rd47;
	ld.global.f32 	%f70, [%rd48];
	add.f32 	%f71, %f69, %f70;
	add.s32 	%r83, %r80, 3;
	mul.wide.u32 	%rd49, %r83, 4;
	add.s64 	%rd50, %rd4, %rd49;
	ld.global.f32 	%f72, [%rd50];
	add.f32 	%f73, %f71, %f72;
	add.s32 	%r84, %r80, 4;
	mul.wide.u32 	%rd51, %r84, 4;
	add.s64 	%rd52, %rd4, %rd51;
	ld.global.f32 	%f74, [%rd52];
	add.f32 	%f75, %f73, %f74;
	add.s32 	%r85, %r80, 5;
	mul.wide.u32 	%rd53, %r85, 4;
	add.s64 	%rd54, %rd4, %rd53;
	ld.global.f32 	%f76, [%rd54];
	add.f32 	%f77, %f75, %f76;
	add.s32 	%r86, %r80, 6;
	mul.wide.u32 	%rd55, %r86, 4;
	add.s64 	%rd56, %rd4, %rd55;
	ld.global.f32 	%f78, [%rd56];
	add.f32 	%f79, %f77, %f78;
	add.s32 	%r87, %r80, 7;
	mul.wide.u32 	%rd57, %r87, 4;
	add.s64 	%rd58, %rd4, %rd57;
	ld.global.f32 	%f80, [%rd58];
	add.f32 	%f280, %f79, %f80;
	add.s32 	%r141, %r141, 8;
$L__BB0_8:
	setp.eq.s32 	%p7, %r12, 0;
	@%p7 bra 	$L__BB0_14;
	and.b32  	%r15, %r57, 3;
	setp.lt.u32 	%p8, %r12, 4;
	@%p8 bra 	$L__BB0_11;
	add.s32 	%r88, %r141, %r2;
	mul.wide.u32 	%rd59, %r88, 4;
	add.s64 	%rd60, %rd4, %rd59;
	ld.global.f32 	%f82, [%rd60];
	add.f32 	%f83, %f280, %f82;
	add.s32 	%r89, %r88, 1;
	mul.wide.u32 	%rd61, %r89, 4;
	add.s64 	%rd62, %rd4, %rd61;
	ld.global.f32 	%f84, [%rd62];
	add.f32 	%f85, %f83, %f84;
	add.s32 	%r90, %r88, 2;
	mul.wide.u32 	%rd63, %r90, 4;
	add.s64 	%rd64, %rd4, %rd63;
	ld.global.f32 	%f86, [%rd64];
	add.f32 	%f87, %f85, %f86;
	add.s32 	%r91, %r88, 3;
	mul.wide.u32 	%rd65, %r91, 4;
	add.s64 	%rd66, %rd4, %rd65;
	ld.global.f32 	%f88, [%rd66];
	add.f32 	%f280, %f87, %f88;
	add.s32 	%r141, %r141, 4;
$L__BB0_11:
	setp.eq.s32 	%p9, %r15, 0;
	@%p9 bra 	$L__BB0_14;
	add.s32 	%r144, %r141, %r2;
	neg.s32 	%r143, %r15;
$L__BB0_13:
	.pragma "nounroll";
	mul.wide.u32 	%rd67, %r144, 4;
	add.s64 	%rd68, %rd4, %rd67;
	ld.global.f32 	%f89, [%rd68];
	add.f32 	%f280, %f280, %f89;
	add.s32 	%r144, %r144, 1;
	add.s32 	%r143, %r143, 1;
	setp.ne.s32 	%p10, %r143, 0;
	@%p10 bra 	$L__BB0_13;
$L__BB0_14:
	setp.lt.s32 	%p11, %r57, 1;
	cvt.rn.f32.s32 	%f14, %r57;
	div.rn.f32 	%f15, %f280, %f14;
	mov.f32 	%f289, 0f00000000;
	@%p11 bra 	$L__BB0_27;
	mul.lo.s32 	%r24, %r57, %r1;
	and.b32  	%r25, %r57, 15;
	setp.lt.u32 	%p12, %r57, 16;
	mov.f32 	%f289, 0f00000000;
	mov.b32 	%r148, 0;
	@%p12 bra 	$L__BB0_18;
	and.b32  	%r148, %r57, 2147483632;
	neg.s32 	%r146, %r148;
	add.s32 	%r145, %r24, 7;
	mov.f32 	%f289, 0f00000000;
$L__BB0_17:
	.pragma "nounroll";
	add.s32 	%r93, %r145, -7;
	mul.wide.u32 	%rd69, %r93, 4;
	add.s64 	%rd70, %rd4, %rd69;
	ld.global.f32 	%f94, [%rd70];
	sub.f32 	%f95, %f94, %f15;
	fma.rn.f32 	%f96, %f95, %f95, %f289;
	add.s32 	%r94, %r145, -6;
	mul.wide.u32 	%rd71, %r94, 4;
	add.s64 	%rd72, %rd4, %rd71;
	ld.global.f32 	%f97, [%rd72];
	sub.f32 	%f98, %f97, %f15;
	fma.rn.f32 	%f99, %f98, %f98, %f96;
	add.s32 	%r95, %r145, -5;
	mul.wide.u32 	%rd73, %r95, 4;
	add.s64 	%rd74, %rd4, %rd73;
	ld.global.f32 	%f100, [%rd74];
	sub.f32 	%f101, %f100, %f15;
	fma.rn.f32 	%f102, %f101, %f101, %f99;
	add.s32 	%r96, %r145, -4;
	mul.wide.u32 	%rd75, %r96, 4;
	add.s64 	%rd76, %rd4, %rd75;
	ld.global.f32 	%f103, [%rd76];
	sub.f32 	%f104, %f103, %f15;
	fma.rn.f32 	%f105, %f104, %f104, %f102;
	add.s32 	%r97, %r145, -3;
	mul.wide.u32 	%rd77, %r97, 4;
	add.s64 	%rd78, %rd4, %rd77;
	ld.global.f32 	%f106, [%rd78];
	sub.f32 	%f107, %f106, %f15;
	fma.rn.f32 	%f108, %f107, %f107, %f105;
	add.s32 	%r98, %r145, -2;
	mul.wide.u32 	%rd79, %r98, 4;
	add.s64 	%rd80, %rd4, %rd79;
	ld.global.f32 	%f109, [%rd80];
	sub.f32 	%f110, %f109, %f15;
	fma.rn.f32 	%f111, %f110, %f110, %f108;
	add.s32 	%r99, %r145, -1;
	mul.wide.u32 	%rd81, %r99, 4;
	add.s64 	%rd82, %rd4, %rd81;
	ld.global.f32 	%f112, [%rd82];
	sub.f32 	%f113, %f112, %f15;
	fma.rn.f32 	%f114, %f113, %f113, %f111;
	add.s32 	%r100, %r145, 8;
	mul.wide.u32 	%rd83, %r145, 4;
	add.s64 	%rd84, %rd4, %rd83;
	ld.global.f32 	%f115, [%rd84];
	sub.f32 	%f116, %f115, %f15;
	fma.rn.f32 	%f117, %f116, %f116, %f114;
	add.s32 	%r101, %r145, 1;
	mul.wide.u32 	%rd85, %r101, 4;
	add.s64 	%rd86, %rd4, %rd85;
	ld.global.f32 	%f118, [%rd86];
	sub.f32 	%f119, %f118, %f15;
	fma.rn.f32 	%f120, %f119, %f119, %f117;
	add.s32 	%r102, %r145, 2;
	mul.wide.u32 	%rd87, %r102, 4;
	add.s64 	%rd88, %rd4, %rd87;
	ld.global.f32 	%f121, [%rd88];
	sub.f32 	%f122, %f121, %f15;
	fma.rn.f32 	%f123, %f122, %f122, %f120;
	add.s32 	%r103, %r145, 3;
	mul.wide.u32 	%rd89, %r103, 4;
	add.s64 	%rd90, %rd4, %rd89;
	ld.global.f32 	%f124, [%rd90];
	sub.f32 	%f125, %f124, %f15;
	fma.rn.f32 	%f126, %f125, %f125, %f123;
	add.s32 	%r104, %r145, 4;
	mul.wide.u32 	%rd91, %r104, 4;
	add.s64 	%rd92, %rd4, %rd91;
	ld.global.f32 	%f127, [%rd92];
	sub.f32 	%f128, %f127, %f15;
	fma.rn.f32 	%f129, %f128, %f128, %f126;
	add.s32 	%r105, %r145, 5;
	mul.wide.u32 	%rd93, %r105, 4;
	add.s64 	%rd94, %rd4, %rd93;
	ld.global.f32 	%f130, [%rd94];
	sub.f32 	%f131, %f130, %f15;
	fma.rn.f32 	%f132, %f131, %f131, %f129;
	add.s32 	%r106, %r145, 6;
	mul.wide.u32 	%rd95, %r106, 4;
	add.s64 	%rd96, %rd4, %rd95;
	ld.global.f32 	%f133, [%rd96];
	sub.f32 	%f134, %f133, %f15;
	fma.rn.f32 	%f135, %f134, %f134, %f132;
	add.s32 	%r107, %r145, 7;
	mul.wide.u32 	%rd97, %r107, 4;
	add.s64 	%rd98, %rd4, %rd97;
	ld.global.f32 	%f136, [%rd98];
	sub.f32 	%f137, %f136, %f15;
	fma.rn.f32 	%f138, %f137, %f137, %f135;
	mul.wide.u32 	%rd99, %r100, 4;
	add.s64 	%rd100, %rd4, %rd99;
	ld.global.f32 	%f139, [%rd100];
	sub.f32 	%f140, %f139, %f15;
	fma.rn.f32 	%f289, %f140, %f140, %f138;
	add.s32 	%r146, %r146, 16;
	add.s32 	%r145, %r145, 16;
	setp.ne.s32 	%p13, %r146, 0;
	@%p13 bra 	$L__BB0_17;
$L__BB0_18:
	setp.eq.s32 	%p14, %r25, 0;
	@%p14 bra 	$L__BB0_27;
	and.b32  	%r34, %r57, 7;
	setp.lt.u32 	%p15, %r25, 8;
	@%p15 bra 	$L__BB0_21;
	add.s32 	%r108, %r148, %r24;
	mul.wide.u32 	%rd101, %r108, 4;
	add.s64 	%rd102, %rd4, %rd101;
	ld.global.f32 	%f142, [%rd102];
	sub.f32 	%f143, %f142, %f15;
	fma.rn.f32 	%f144, %f143, %f143, %f289;
	add.s32 	%r109, %r108, 1;
	mul.wide.u32 	%rd103, %r109, 4;
	add.s64 	%rd104, %rd4, %rd103;
	ld.global.f32 	%f145, [%rd104];
	sub.f32 	%f146, %f145, %f15;
	fma.rn.f32 	%f147, %f146, %f146, %f144;
	add.s32 	%r110, %r108, 2;
	mul.wide.u32 	%rd105, %r110, 4;
	add.s64 	%rd106, %rd4, %rd105;
	ld.global.f32 	%f148, [%rd106];
	sub.f32 	%f149, %f148, %f15;
	fma.rn.f32 	%f150, %f149, %f149, %f147;
	add.s32 	%r111, %r108, 3;
	mul.wide.u32 	%rd107, %r111, 4;
	add.s64 	%rd108, %rd4, %rd107;
	ld.global.f32 	%f151, [%rd108];
	sub.f32 	%f152, %f151, %f15;
	fma.rn.f32 	%f153, %f152, %f152, %f150;
	add.s32 	%r112, %r108, 4;
	mul.wide.u32 	%rd109, %r112, 4;
	add.s64 	%rd110, %rd4, %rd109;
	ld.global.f32 	%f154, [%rd110];
	sub.f32 	%f155, %f154, %f15;
	fma.rn.f32 	%f156, %f155, %f155, %f153;
	add.s32 	%r113, %r108, 5;
	mul.wide.u32 	%rd111, %r113, 4;
	add.s64 	%rd112, %rd4, %rd111;
	ld.global.f32 	%f157, [%rd112];
	sub.f32 	%f158, %f157, %f15;
	fma.rn.f32 	%f159, %f158, %f158, %f156;
	add.s32 	%r114, %r108, 6;
	mul.wide.u32 	%rd113, %r114, 4;
	add.s64 	%rd114, %rd4, %rd113;
	ld.global.f32 	%f160, [%rd114];
	sub.f32 	%f161, %f160, %f15;
	fma.rn.f32 	%f162, %f161, %f161, %f159;
	add.s32 	%r115, %r108, 7;
	mul.wide.u32 	%rd115, %r115, 4;
	add.s64 	%rd116, %rd4, %rd115;
	ld.global.f32 	%f163, [%rd116];
	sub.f32 	%f164, %f163, %f15;
	fma.rn.f32 	%f289, %f164, %f164, %f162;
	add.s32 	%r148, %r148, 8;
$L__BB0_21:
	setp.eq.s32 	%p16, %r34, 0;
	@%p16 bra 	$L__BB0_27;
	and.b32  	%r37, %r57, 3;
	setp.lt.u32 	%p17, %r34, 4;
	@%p17 bra 	$L__BB0_24;
	add.s32 	%r116, %r148, %r24;
	mul.wide.u32 	%rd117, %r116, 4;
	add.s64 	%rd118, %rd4, %rd117;
	ld.global.f32 	%f166, [%rd118];
	sub.f32 	%f167, %f166, %f15;
	fma.rn.f32 	%f168, %f167, %f167, %f289;
	add.s32 	%r117, %r116, 1;
	mul.wide.u32 	%rd119, %r117, 4;
	add.s64 	%rd120, %rd4, %rd119;
	ld.global.f32 	%f169, [%rd120];
	sub.f32 	%f170, %f169, %f15;
	fma.rn.f32 	%f171, %f170, %f170, %f168;
	add.s32 	%r118, %r116, 2;
	mul.wide.u32 	%rd121, %r118, 4;
	add.s64 	%rd122, %rd4, %rd121;
	ld.global.f32 	%f172, [%rd122];
	sub.f32 	%f173, %f172, %f15;
	fma.rn.f32 	%f174, %f173, %f173, %f171;
	add.s32 	%r119, %r116, 3;
	mul.wide.u32 	%rd123, %r119, 4;
	add.s64 	%rd124, %rd4, %rd123;
	ld.global.f32 	%f175, [%rd124];
	sub.f32 	%f176, %f175, %f15;
	fma.rn.f32 	%f289, %f176, %f176, %f174;
	add.s32 	%r148, %r148, 4;
$L__BB0_24:
	setp.eq.s32 	%p18, %r37, 0;
	@%p18 bra 	$L__BB0_27;
	add.s32 	%r151, %r148, %r24;
	neg.s32 	%r150, %r37;
$L__BB0_26:
	.pragma "nounroll";
	mul.wide.u32 	%rd125, %r151, 4;
	add.s64 	%rd126, %rd4, %rd125;
	ld.global.f32 	%f177, [%rd126];
	sub.f32 	%f178, %f177, %f15;
	fma.rn.f32 	%f289, %f178, %f178, %f289;
	add.s32 	%r151, %r151, 1;
	add.s32 	%r150, %r150, 1;
	setp.ne.s32 	%p19, %r150, 0;
	@%p19 bra 	$L__BB0_26;
$L__BB0_27:
	setp.lt.s32 	%p20, %r57, 1;
	div.rn.f32 	%f179, %f289, %f14;
	add.f32 	%f180, %f179, 0f3727C5AC;
	sqrt.rn.f32 	%f181, %f180;
	rcp.rn.f32 	%f29, %f181;
	@%p20 bra 	$L__BB0_39;
	mul.lo.s32 	%r46, %r57, %r1;
	and.b32  	%r47, %r57, 7;
	setp.lt.u32 	%p21, %r57, 8;
	mov.b32 	%r154, 0;
	@%p21 bra 	$L__BB0_31;
	and.b32  	%r154, %r57, 2147483640;
	mov.b32 	%r152, 0;
$L__BB0_30:
	.pragma "nounroll";
	add.s32 	%r122, %r152, %r46;
	mul.wide.u32 	%rd127, %r122, 4;
	add.s64 	%rd128, %rd4, %rd127;
	ld.global.f32 	%f182, [%rd128];
	sub.f32 	%f183, %f182, %f15;
	mul.f32 	%f184, %f29, %f183;
	mul.wide.u32 	%rd129, %r152, 4;
	add.s64 	%rd130, %rd3, %rd129;
	ld.global.f32 	%f185, [%rd130];
	add.s64 	%rd131, %rd2, %rd129;
	ld.global.f32 	%f186, [%rd131];
	fma.rn.f32 	%f187, %f185, %f184, %f186;
	add.s64 	%rd132, %rd1, %rd127;
	st.global.f32 	[%rd132], %f187;
	add.s32 	%r123, %r122, 1;
	mul.wide.u32 	%rd133, %r123, 4;
	add.s64 	%rd134, %rd4, %rd133;
	ld.global.f32 	%f188, [%rd134];
	sub.f32 	%f189, %f188, %f15;
	mul.f32 	%f190, %f29, %f189;
	ld.global.f32 	%f191, [%rd130+4];
	ld.global.f32 	%f192, [%rd131+4];
	fma.rn.f32 	%f193, %f191, %f190, %f192;
	add.s64 	%rd135, %rd1, %rd133;
	st.global.f32 	[%rd135], %f193;
	add.s32 	%r124, %r122, 2;
	mul.wide.u32 	%rd136, %r124, 4;
	add.s64 	%rd137, %rd4, %rd136;
	ld.global.f32 	%f194, [%rd137];
	sub.f32 	%f195, %f194, %f15;
	mul.f32 	%f196, %f29, %f195;
	ld.global.f32 	%f197, [%rd130+8];
	ld.global.f32 	%f198, [%rd131+8];
	fma.rn.f32 	%f199, %f197, %f196, %f198;
	add.s64 	%rd138, %rd1, %rd136;
	st.global.f32 	[%rd138], %f199;
	add.s32 	%r125, %r122, 3;
	mul.wide.u32 	%rd139, %r125, 4;
	add.s64 	%rd140, %rd4, %rd139;
	ld.global.f32 	%f200, [%rd140];
	sub.f32 	%f201, %f200, %f15;
	mul.f32 	%f202, %f29, %f201;
	ld.global.f32 	%f203, [%rd130+12];
	ld.global.f32 	%f204, [%rd131+12];
	fma.rn.f32 	%f205, %f203, %f202, %f204;
	add.s64 	%rd141, %rd1, %rd139;
	st.global.f32 	[%rd141], %f205;
	add.s32 	%r126, %r122, 4;
	mul.wide.u32 	%rd142, %r126, 4;
	add.s64 	%rd143, %rd4, %rd142;
	ld.global.f32 	%f206, [%rd143];
	sub.f32 	%f207, %f206, %f15;
	mul.f32 	%f208, %f29, %f207;
	ld.global.f32 	%f209, [%rd130+16];
	ld.global.f32 	%f210, [%rd131+16];
	fma.rn.f32 	%f211, %f209, %f208, %f210;
	add.s64 	%rd144, %rd1, %rd142;
	st.global.f32 	[%rd144], %f211;
	add.s32 	%r127, %r122, 5;
	mul.wide.u32 	%rd145, %r127, 4;
	add.s64 	%rd146, %rd4, %rd145;
	ld.global.f32 	%f212, [%rd146];
	sub.f32 	%f213, %f212, %f15;
	mul.f32 	%f214, %f29, %f213;
	ld.global.f32 	%f215, [%rd130+20];
	ld.global.f32 	%f216, [%rd131+20];
	fma.rn.f32 	%f217, %f215, %f214, %f216;
	add.s64 	%rd147, %rd1, %rd145;
	st.global.f32 	[%rd147], %f217;
	add.s32 	%r128, %r122, 6;
	mul.wide.u32 	%rd148, %r128, 4;
	add.s64 	%rd149, %rd4, %rd148;
	ld.global.f32 	%f218, [%rd149];
	sub.f32 	%f219, %f218, %f15;
	mul.f32 	%f220, %f29, %f219;
	ld.global.f32 	%f221, [%rd130+24];
	ld.global.f32 	%f222, [%rd131+24];
	fma.rn.f32 	%f223, %f221, %f220, %f222;
	add.s64 	%rd150, %rd1, %rd148;
	st.global.f32 	[%rd150], %f223;
	add.s32 	%r129, %r122, 7;
	mul.wide.u32 	%rd151, %r129, 4;
	add.s64 	%rd152, %rd4, %rd151;
	ld.global.f32 	%f224, [%rd152];
	sub.f32 	%f225, %f224, %f15;
	mul.f32 	%f226, %f29, %f225;
	ld.global.f32 	%f227, [%rd130+28];
	ld.global.f32 	%f228, [%rd131+28];
	fma.rn.f32 	%f229, %f227, %f226, %f228;
	add.s64 	%rd153, %rd1, %rd151;
	st.global.f32 	[%rd153], %f229;
	add.s32 	%r152, %r152, 8;
	setp.ne.s32 	%p22, %r152, %r154;
	@%p22 bra 	$L__BB0_30;
$L__BB0_31:
	setp.eq.s32 	%p23, %r47, 0;
	@%p23 bra 	$L__BB0_39;
	and.b32  	%r52, %r57, 3;
	setp.lt.u32 	%p24, %r47, 4;
	@%p24 bra 	$L__BB0_34;
	add.s32 	%r130, %r154, %r46;
	mul.wide.u32 	%rd154, %r130, 4;
	add.s64 	%rd155, %rd4, %rd154;
	ld.global.f32 	%f230, [%rd155];
	sub.f32 	%f231, %f230, %f15;
	mul.f32 	%f232, %f29, %f231;
	mul.wide.u32 	%rd156, %r154, 4;
	add.s64 	%rd157, %rd3, %rd156;
	ld.global.f32 	%f233, [%rd157];
	add.s64 	%rd158, %rd2, %rd156;
	ld.global.f32 	%f234, [%rd158];
	fma.rn.f32 	%f235, %f233, %f232, %f234;
	add.s64 	%rd159, %rd1, %rd154;
	st.global.f32 	[%rd159], %f235;
	add.s32 	%r131, %r130, 1;
	mul.wide.u32 	%rd160, %r131, 4;
	add.s64 	%rd161, %rd4, %rd160;
	ld.global.f32 	%f236, [%rd161];
	sub.f32 	%f237, %f236, %f15;
	mul.f32 	%f238, %f29, %f237;
	ld.global.f32 	%f239, [%rd157+4];
	ld.global.f32 	%f240, [%rd158+4];
	fma.rn.f32 	%f241, %f239, %f238, %f240;
	add.s64 	%rd162, %rd1, %rd160;
	st.global.f32 	[%rd162], %f241;
	add.s32 	%r132, %r130, 2;
	mul.wide.u32 	%rd163, %r132, 4;
	add.s64 	%rd164, %rd4, %rd163;
	ld.global.f32 	%f242, [%rd164];
	sub.f32 	%f243, %f242, %f15;
	mul.f32 	%f244, %f29, %f243;
	ld.global.f32 	%f245, [%rd157+8];
	ld.global.f32 	%f246, [%rd158+8];
	fma.rn.f32 	%f247, %f245, %f244, %f246;
	add.s64 	%rd165, %rd1, %rd163;
	st.global.f32 	[%rd165], %f247;
	add.s32 	%r133, %r130, 3;
	mul.wide.u32 	%rd166, %r133, 4;
	add.s64 	%rd167, %rd4, %rd166;
	ld.global.f32 	%f248, [%rd167];
	sub.f32 	%f249, %f248, %f15;
	mul.f32 	%f250, %f29, %f249;
	ld.global.f32 	%f251, [%rd157+12];
	ld.global.f32 	%f252, [%rd158+12];
	fma.rn.f32 	%f253, %f251, %f250, %f252;
	add.s64 	%rd168, %rd1, %rd166;
	st.global.f32 	[%rd168], %f253;
	add.s32 	%r154, %r154, 4;
$L__BB0_34:
	setp.eq.s32 	%p25, %r52, 0;
	@%p25 bra 	$L__BB0_39;
	setp.eq.s32 	%p26, %r52, 1;
	@%p26 bra 	$L__BB0_37;
	add.s32 	%r134, %r154, %r46;
	mul.wide.u32 	%rd169, %r134, 4;
	add.s64 	%rd170, %rd4, %rd169;
	ld.global.f32 	%f254, [%rd170];
	sub.f32 	%f255, %f254, %f15;
	mul.f32 	%f256, %f29, %f255;
	mul.wide.u32 	%rd171, %r154, 4;
	add.s64 	%rd172, %rd3, %rd171;
	ld.global.f32 	%f257, [%rd172];
	add.s64 	%rd173, %rd2, %rd171;
	ld.global.f32 	%f258, [%rd173];
	fma.rn.f32 	%f259, %f257, %f256, %f258;
	add.s64 	%rd174, %rd1, %rd169;
	st.global.f32 	[%rd174], %f259;
	add.s32 	%r135, %r134, 1;
	mul.wide.u32 	%rd175, %r135, 4;
	add.s64 	%rd176, %rd4, %rd175;
	ld.global.f32 	%f260, [%rd176];
	sub.f32 	%f261, %f260, %f15;
	mul.f32 	%f262, %f29, %f261;
	ld.global.f32 	%f263, [%rd172+4];
	ld.global.f32 	%f264, [%rd173+4];
	fma.rn.f32 	%f265, %f263, %f262, %f264;
	add.s64 	%rd177, %rd1, %rd175;
	st.global.f32 	[%rd177], %f265;
	add.s32 	%r154, %r154, 2;
$L__BB0_37:
	and.b32  	%r136, %r57, 1;
	setp.eq.b32 	%p27, %r136, 1;
	not.pred 	%p28, %p27;
	@%p28 bra 	$L__BB0_39;
	add.s32 	%r137, %r154, %r46;
	mul.wide.u32 	%rd178, %r137, 4;
	add.s64 	%rd179, %rd4, %rd178;
	ld.global.f32 	%f266, [%rd179];
	sub.f32 	%f267, %f266, %f15;
	mul.f32 	%f268, %f29, %f267;
	mul.wide.u32 	%rd180, %r154, 4;
	add.s64 	%rd181, %rd3, %rd180;
	ld.global.f32 	%f269, [%rd181];
	add.s64 	%rd182, %rd2, %rd180;
	ld.global.f32 	%f270, [%rd182];
	fma.rn.f32 	%f271, %f269, %f268, %f270;
	add.s64 	%rd183, %rd1, %rd178;
	st.global.f32 	[%rd183], %f271;
$L__BB0_39:
	cvta.to.global.u64 	%rd184, %rd5;
	mul.wide.u32 	%rd185, %r1, 4;
	add.s64 	%rd186, %rd184, %rd185;
	st.global.f32 	[%rd186], %f15;
	cvta.to.global.u64 	%rd187, %rd6;
	add.s64 	%rd188, %rd187, %rd185;
	st.global.f32 	[%rd188], %f29;
$L__BB0_40:
	ret;

}


// ===== COMPILED SASS (sm_100) =====

	.target	sm_100

	.elftype	@"ET_EXEC"


//--------------------- .note.nv.tkinfo           --------------------------
	.section	.note.nv.tkinfo,"",@"SHT_NOTE"
	.sectionflags	@"SHF_NOTE_NV_TKINFO"
	.tkinfo
        /*0018*/ 	.word	0x00000002
        /*0030*/ 	.string	""
        /*0030*/ 	.string	"ptxas"
        /*0030*/ 	.string	"Cuda compilation tools, release 13.0, V13.0.88"
        /*0030*/ 	.string	"Build cuda_13.0.r13.0/compiler.36424714_0"
        /*0030*/ 	.string	"-arch sm_100 -m 64 "



//--------------------- .note.nv.cuinfo           --------------------------
	.section	.note.nv.cuinfo,"",@"SHT_NOTE"
	.sectionflags	@"SHF_NOTE_NV_CUINFO"
        /*0018*/ 	.short	0x0002
        /*001a*/ 	.short	0x0064
        /*001c*/ 	.short	0x0082
	.zero		2


//--------------------- .nv.info                  --------------------------
	.section	.nv.info,"",@"SHT_CUDA_INFO"
	.align	4


	//----- nvinfo : EIATTR_REGCOUNT
	.align		4
        /*0000*/ 	.byte	0x04, 0x2f
        /*0002*/ 	.short	(.L_1 - .L_0)
	.align		4
.L_0:
        /*0004*/ 	.word	index@(_Z16layernorm_kernelPKfPfS1_S0_S0_S1_iii)
        /*0008*/ 	.word	0x00000020


	//----- nvinfo : EIATTR_FRAME_SIZE
	.align		4
.L_1:
        /*000c*/ 	.byte	0x04, 0x11
        /*000e*/ 	.short	(.L_3 - .L_2)
	.align		4
.L_2:
        /*0010*/ 	.word	index@($__internal_2_$__cuda_sm3x_div_rn_noftz_f32_slowpath)
        /*0014*/ 	.word	0x00000000


	//----- nvinfo : EIATTR_FRAME_SIZE
	.align		4
.L_3:
        /*0018*/ 	.byte	0x04, 0x11
        /*001a*/ 	.short	(.L_5 - .L_4)
	.align		4
.L_4:
        /*001c*/ 	.word	index@($__internal_1_$__cuda_sm20_sqrt_rn_f32_slowpath)
        /*0020*/ 	.word	0x00000000


	//----- nvinfo : EIATTR_FRAME_SIZE
	.align		4
.L_5:
        /*0024*/ 	.byte	0x04, 0x11
        /*0026*/ 	.short	(.L_7 - .L_6)
	.align		4
.L_6:
        /*0028*/ 	.word	index@($__internal_0_$__cuda_sm20_rcp_rn_f32_slowpath)
        /*002c*/ 	.word	0x00000000


	//----- nvinfo : EIATTR_FRAME_SIZE
	.align		4
.L_7:
        /*0030*/ 	.byte	0x04, 0x11
        /*0032*/ 	.short	(.L_9 - .L_8)
	.align		4
.L_8:
        /*0034*/ 	.word	index@(_Z16layernorm_kernelPKfPfS1_S0_S0_S1_iii)
        /*0038*/ 	.word	0x00000000


	//----- nvinfo : EIATTR_MIN_STACK_SIZE
	.align		4
.L_9:
        /*003c*/ 	.byte	0x04, 0x12
        /*003e*/ 	.short	(.L_11 - .L_10)
	.align		4
.L_10:
        /*0040*/ 	.word	index@(_Z16layernorm_kernelPKfPfS1_S0_S0_S1_iii)
        /*0044*/ 	.word	0x00000000
.L_11:


//--------------------- .nv.compat                --------------------------
	.section	.nv.compat,"",@"SHT_CUDA_COMPAT_INFO"
	.align	4
        /*0000*/ 	.byte	0x02, 0x09, 0x00, 0x00, 0x02, 0x02, 0x01, 0x00, 0x02, 0x05, 0x05, 0x00, 0x03, 0x07, 0x01, 0x01
        /*0010*/ 	.byte	0x02, 0x03, 0x00, 0x00, 0x02, 0x06, 0x01, 0x00, 0x04, 0x0b, 0x08, 0x00, 0x01, 0x00, 0x00, 0x00
        /*0020*/ 	.byte	0x00, 0x00, 0x00, 0x00


//--------------------- .nv.info._Z16layernorm_kernelPKfPfS1_S0_S0_S1_iii --------------------------
	.section	.nv.info._Z16layernorm_kernelPKfPfS1_S0_S0_S1_iii,"",@"SHT_CUDA_INFO"
	.sectionflags	@""
	.align	4


	//----- nvinfo : EIATTR_CUDA_API_VERSION
	.align		4
        /*0000*/ 	.byte	0x04, 0x37
        /*0002*/ 	.short	(.L_13 - .L_12)
.L_12:
        /*0004*/ 	.word	0x00000082


	//----- nvinfo : EIATTR_KPARAM_INFO
	.align		4
.L_13:
        /*0008*/ 	.byte	0x04, 0x17
        /*000a*/ 	.short	(.L_15 - .L_14)
.L_14:
        /*000c*/ 	.word	0x00000000
        /*0010*/ 	.short	0x0008
        /*0012*/ 	.short	0x0038
        /*0014*/ 	.byte	0x00, 0xf0, 0x11, 0x00


	//----- nvinfo : EIATTR_KPARAM_INFO
	.align		4
.L_15:
        /*0018*/ 	.byte	0x04, 0x17
        /*001a*/ 	.short	(.L_17 - .L_16)
.L_16:
        /*001c*/ 	.word	0x00000000
        /*0020*/ 	.short	0x0007
        /*0022*/ 	.short	0x0034
        /*0024*/ 	.byte	0x00, 0xf0, 0x11, 0x00


	//----- nvinfo : EIATTR_KPARAM_INFO
	.align		4
.L_17:
        /*0028*/ 	.byte	0x04, 0x17
        /*002a*/ 	.short	(.L_19 - .L_18)
.L_18:
        /*002c*/ 	.word	0x00000000
        /*0030*/ 	.short	0x0006
        /*0032*/ 	.short	0x0030
        /*0034*/ 	.byte	0x00, 0xf0, 0x11, 0x00


	//----- nvinfo : EIATTR_KPARAM_INFO
	.align		4
.L_19:
        /*0038*/ 	.byte	0x04, 0x17
        /*003a*/ 	.short	(.L_21 - .L_20)
.L_20:
        /*003c*/ 	.word	0x00000000
        /*0040*/ 	.short	0x0005
        /*0042*/ 	.short	0x0028
        /*0044*/ 	.byte	0x00, 0xf5, 0x21, 0x00


	//----- nvinfo : EIATTR_KPARAM_INFO
	.align		4
.L_21:
        /*0048*/ 	.byte	0x04, 0x17
        /*004a*/ 	.short	(.L_23 - .L_22)
.L_22:
        /*004c*/ 	.word	0x00000000
        /*0050*/ 	.short	0x0004
        /*0052*/ 	.short	0x0020
        /*0054*/ 	.byte	0x00, 0xf5, 0x21, 0x00


	//----- nvinfo : EIATTR_KPARAM_INFO
	.align		4
.L_23:
        /*0058*/ 	.byte	0x04, 0x17
        /*005a*/ 	.short	(.L_25 - .L_24)
.L_24:
        /*005c*/ 	.word	0x00000000
        /*0060*/ 	.short	0x0003
        /*0062*/ 	.short	0x0018
        /*0064*/ 	.byte	0x00, 0xf5, 0x21, 0x00


	//----- nvinfo : EIATTR_KPARAM_INFO
	.align		4
.L_25:
        /*0068*/ 	.byte	0x04, 0x17
        /*006a*/ 	.short	(.L_27 - .L_26)
.L_26:
        /*006c*/ 	.word	0x00000000
        /*0070*/ 	.short	0x0002
        /*0072*/ 	.short	0x0010
        /*0074*/ 	.byte	0x00, 0xf5, 0x21, 0x00


	//----- nvinfo : EIATTR_KPARAM_INFO
	.align		4
.L_27:
        /*0078*/ 	.byte	0x04, 0x17
        /*007a*/ 	.short	(.L_29 - .L_28)
.L_28:
        /*007c*/ 	.word	0x00000000
        /*0080*/ 	.short	0x0001
        /*0082*/ 	.short	0x0008
        /*0084*/ 	.byte	0x00, 0xf5, 0x21, 0x00


	//----- nvinfo : EIATTR_KPARAM_INFO
	.align		4
.L_29:
        /*0088*/ 	.byte	0x04, 0x17
        /*008a*/ 	.short	(.L_31 - .L_30)
.L_30:
        /*008c*/ 	.word	0x00000000
        /*0090*/ 	.short	0x0000
        /*0092*/ 	.short	0x0000
        /*0094*/ 	.byte	0x00, 0xf5, 0x21, 0x00


	//----- nvinfo : EIATTR_SPARSE_MMA_MASK
	.align		4
.L_31:
        /*0098*/ 	.byte	0x03, 0x50
        /*009a*/ 	.short	0x0000


	//----- nvinfo : EIATTR_MAXREG_COUNT
	.align		4
        /*009c*/ 	.byte	0x03, 0x1b
        /*009e*/ 	.short	0x00ff


	//----- nvinfo : EIATTR_MERCURY_ISA_VERSION
	.align		4
        /*00a0*/ 	.byte	0x03, 0x5f
        /*00a2*/ 	.short	0x0101


	//----- nvinfo : EIATTR_VRC_CTA_INIT_COUNT
	.align		4
        /*00a4*/ 	.byte	0x02, 0x4a
	.zero		1
	.zero		1


	//----- nvinfo : EIATTR_EXIT_INSTR_OFFSETS
	.align		4
        /*00a8*/ 	.byte	0x04, 0x1c
        /*00aa*/ 	.short	(.L_33 - .L_32)


	//   ....[0]....
.L_32:
        /*00ac*/ 	.word	0x00000080


	//   ....[1]....
        /*00b0*/ 	.word	0x00002630


	//----- nvinfo : EIATTR_CRS_STACK_SIZE
	.align		4
.L_33:
        /*00b4*/ 	.byte	0x04, 0x1e
        /*00b6*/ 	.short	(.L_35 - .L_34)
.L_34:
        /*00b8*/ 	.word	0x00000000


	//----- nvinfo : EIATTR_CBANK_PARAM_SIZE
	.align		4
.L_35:
        /*00bc*/ 	.byte	0x03, 0x19
        /*00be*/ 	.short	0x003c


	//----- nvinfo : EIATTR_PARAM_CBANK
	.align		4
        /*00c0*/ 	.byte	0x04, 0x0a
        /*00c2*/ 	.short	(.L_37 - .L_36)
	.align		4
.L_36:
        /*00c4*/ 	.word	index@(.nv.constant0._Z16layernorm_kernelPKfPfS1_S0_S0_S1_iii)
        /*00c8*/ 	.short	0x0380
        /*00ca*/ 	.short	0x003c


	//----- nvinfo : EIATTR_SW_WAR
	.align		4
.L_37:
        /*00cc*/ 	.byte	0x04, 0x36
        /*00ce*/ 	.short	(.L_39 - .L_38)
.L_38:
        /*00d0*/ 	.word	0x00000008
.L_39:


//--------------------- .nv.callgraph             --------------------------
	.section	.nv.callgraph,"",@"SHT_CUDA_CALLGRAPH"
	.align	4
	.sectionentsize	8
	.align		4
        /*0000*/ 	.word	0x00000000
	.align		4
        /*0004*/ 	.word	0xffffffff
	.align		4
        /*0008*/ 	.word	0x00000000
	.align		4
        /*000c*/ 	.word	0xfffffffe
	.align		4
        /*0010*/ 	.word	0x00000000
	.align		4
        /*0014*/ 	.word	0xfffffffd
	.align		4
        /*0018*/ 	.word	0x00000000
	.align		4
        /*001c*/ 	.word	0xfffffffc


//--------------------- .text._Z16layernorm_kernelPKfPfS1_S0_S0_S1_iii --------------------------
	.section	.text._Z16layernorm_kernelPKfPfS1_S0_S0_S1_iii,"ax",@progbits
	.align	128
        .global         _Z16layernorm_kernelPKfPfS1_S0_S0_S1_iii
        .type           _Z16layernorm_kernelPKfPfS1_S0_S0_S1_iii,@function
        .size           _Z16layernorm_kernelPKfPfS1_S0_S0_S1_iii,(.L_x_46 - _Z16layernorm_kernelPKfPfS1_S0_S0_S1_iii)
        .other          _Z16layernorm_kernelPKfPfS1_S0_S0_S1_iii,@"STO_CUDA_ENTRY STV_DEFAULT"
_Z16layernorm_kernelPKfPfS1_S0_S0_S1_iii:
.text._Z16layernorm_kernelPKfPfS1_S0_S0_S1_iii:
[----:B------:R-:W-:Y:S01]  /*0000*/  LDC R1, c[0x0][0x37c] ;  /* 0x0000df00ff017b82 */ /* 0x000fe20000000800 */
[----:B------:R-:W0:Y:S07]  /*0010*/  S2R R3, SR_TID.X ;  /* 0x0000000000037919 */ /* 0x000e2e0000002100 */
[----:B------:R-:W0:Y:S01]  /*0020*/  S2UR UR6, SR_CTAID.X ;  /* 0x00000000000679c3 */ /* 0x000e220000002500 */
[----:B------:R-:W1:Y:S07]  /*0030*/  LDCU.64 UR4, c[0x0][0x3b0] ;  /* 0x00007600ff0477ac */ /* 0x000e6e0008000a00 */
[----:B------:R-:W0:Y:S01]  /*0040*/  LDC R0, c[0x0][0x360] ;  /* 0x0000d800ff007b82 */ /* 0x000e220000000800 */
[----:B-1----:R-:W-:Y:S01]  /*0050*/  UIMAD UR4, UR5, UR4, URZ ;  /* 0x00000004050472a4 */ /* 0x002fe2000f8e02ff */
[----:B0-----:R-:W-:-:S05]  /*0060*/  IMAD R0, R0, UR6, R3 ;  /* 0x0000000600007c24 */ /* 0x001fca000f8e0203 */
[----:B------:R-:W-:-:S13]  /*0070*/  ISETP.GE.U32.AND P0, PT, R0, UR4, PT ;  /* 0x0000000400007c0c */ /* 0x000fda000bf06070 */
[----:B------:R-:W-:Y:S05]  /*0080*/  @P0 EXIT ;  /* 0x000000000000094d */ /* 0x000fea0003800000 */
[----:B------:R-:W0:Y:S01]  /*0090*/  LDC R3, c[0x0][0x3b8] ;  /* 0x0000ee00ff037b82 */ /* 0x000e220000000800 */
[----:B------:R-:W1:Y:S01]  /*00a0*/  LDCU.64 UR6, c[0x0][0x358] ;  /* 0x00006b00ff0677ac */ /* 0x000e620008000a00 */
[----:B------:R-:W-:Y:S01]  /*00b0*/  HFMA2 R5, -RZ, RZ, 0, 0 ;  /* 0x00000000ff057431 */ /* 0x000fe200000001ff */
[----:B0-----:R-:W-:-:S13]  /*00c0*/  ISETP.GE.AND P2, PT, R3, 0x1, PT ;  /* 0x000000010300780c */ /* 0x001fda0003f46270 */
[----:B-1----:R-:W-:Y:S05]  /*00d0*/  @!P2 BRA `(.L_x_0) ;  /* 0x000000080058a947 */ /* 0x002fea0003800000 */
[C---:B------:R-:W-:Y:S02]  /*00e0*/  ISETP.GE.U32.AND P0, PT, R3.reuse, 0x10, PT ;  /* 0x000000100300780c */ /* 0x040fe40003f06070 */
[----:B------:R-:W-:Y:S02]  /*00f0*/  CS2R R4, SRZ ;  /* 0x0000000000047805 */ /* 0x000fe4000001ff00 */
[----:B------:R-:W-:-:S04]  /*0100*/  LOP3.LUT R2, R3, 0xf, RZ, 0xc0, !PT ;  /* 0x0000000f03027812 */ /* 0x000fc800078ec0ff */
[----:B------:R-:W-:-:S05]  /*0110*/  ISETP.NE.AND P1, PT, R2, RZ, PT ;  /* 0x000000ff0200720c */ /* 0x000fca0003f25270 */
[----:B------:R-:W-:Y:S08]  /*0120*/  @!P0 BRA `(.L_x_1) ;  /* 0x0000000400208947 */ /* 0x000ff00003800000 */
[----:B------:R-:W-:Y:S01]  /*0130*/  LOP3.LUT R4, R3, 0x7ffffff0, RZ, 0xc0, !PT ;  /* 0x7ffffff003047812 */ /* 0x000fe200078ec0ff */
[----:B------:R-:W-:Y:S01]  /*0140*/  IMAD R6, R0, R3, 0x7 ;  /* 0x0000000700067424 */ /* 0x000fe200078e0203 */
[----:B------:R-:W-:Y:S02]  /*0150*/  MOV R5, RZ ;  /* 0x000000ff00057202 */ /* 0x000fe40000000f00 */
[----:B------:R-:W-:-:S07]  /*0160*/  IADD3 R7, PT, PT, -R4, RZ, RZ ;  /* 0x000000ff04077210 */ /* 0x000fce0007ffe1ff */
.L_x_2:
[----:B------:R-:W0:Y:S01]  /*0170*/  LDC.64 R12, c[0x0][0x380] ;  /* 0x0000e000ff0c7b82 */ /* 0x000e220000000a00 */
[C---:B------:R-:W-:Y:S02]  /*0180*/  IADD3 R29, PT, PT, R6.reuse, -0x7, RZ ;  /* 0xfffffff9061d7810 */ /* 0x040fe40007ffe0ff */
[C---:B------:R-:W-:Y:S02]  /*0190*/  IADD3 R11, PT, PT, R6.reuse, -0x6, RZ ;  /* 0xfffffffa060b7810 */ /* 0x040fe40007ffe0ff */
[C---:B------:R-:W-:Y:S02]  /*01a0*/  IADD3 R19, PT, PT, R6.reuse, -0x5, RZ ;  /* 0xfffffffb06137810 */ /* 0x040fe40007ffe0ff */
[C---:B------:R-:W-:Y:S02]  /*01b0*/  IADD3 R23, PT, PT, R6.reuse, -0x4, RZ ;  /* 0xfffffffc06177810 */ /* 0x040fe40007ffe0ff */
[----:B------:R-:W-:Y:S01]  /*01c0*/  IADD3 R15, PT, PT, R6, -0x3, RZ ;  /* 0xfffffffd060f7810 */ /* 0x000fe20007ffe0ff */
[----:B0-----:R-:W-:-:S04]  /*01d0*/  IMAD.WIDE.U32 R28, R29, 0x4, R12 ;  /* 0x000000041d1c7825 */ /* 0x001fc800078e000c */
[--C-:B------:R-:W-:Y:S02]  /*01e0*/  IMAD.WIDE.U32 R10, R11, 0x4, R12.reuse ;  /* 0x000000040b0a7825 */ /* 0x100fe400078e000c */
[----:B------:R-:W2:Y:S02]  /*01f0*/  LDG.E R28, desc[UR6][R28.64] ;  /* 0x000000061c1c7981 */ /* 0x000ea4000c1e1900 */
[--C-:B------:R-:W-:Y:S02]  /*0200*/  IMAD.WIDE.U32 R18, R19, 0x4, R12.reuse ;  /* 0x0000000413127825 */ /* 0x100fe400078e000c */
[----:B------:R-:W3:Y:S02]  /*0210*/  LDG.E R27, desc[UR6][R10.64] ;  /* 0x000000060a1b7981 */ /* 0x000ee4000c1e1900 */
[--C-:B------:R-:W-:Y:S02]  /*0220*/  IMAD.WIDE.U32 R22, R23, 0x4, R12.reuse ;  /* 0x0000000417167825 */ /* 0x100fe400078e000c */
[----:B------:R0:W4:Y:S01]  /*0230*/  LDG.E R26, desc[UR6][R18.64] ;  /* 0x00000006121a7981 */ /* 0x000122000c1e1900 */
[----:B------:R-:W-:Y:S01]  /*0240*/  IADD3 R9, PT, PT, R6, -0x2, RZ ;  /* 0xfffffffe06097810 */ /* 0x000fe20007ffe0ff */
[----:B------:R-:W-:-:S02]  /*0250*/  IMAD.WIDE.U32 R14, R15, 0x4, R12 ;  /* 0x000000040f0e7825 */ /* 0x000fc400078e000c */
[----:B------:R-:W5:Y:S01]  /*0260*/  LDG.E R25, desc[UR6][R22.64] ;  /* 0x0000000616197981 */ /* 0x000f62000c1e1900 */
[C---:B------:R-:W-:Y:S01]  /*0270*/  IADD3 R17, PT, PT, R6.reuse, -0x1, RZ ;  /* 0xffffffff06117810 */ /* 0x040fe20007ffe0ff */
[--C-:B------:R-:W-:Y:S02]  /*0280*/  IMAD.WIDE.U32 R8, R9, 0x4, R12.reuse ;  /* 0x0000000409087825 */ /* 0x100fe400078e000c */
[----:B------:R1:W5:Y:S02]  /*0290*/  LDG.E R24, desc[UR6][R14.64] ;  /* 0x000000060e187981 */ /* 0x000364000c1e1900 */
[--C-:B------:R-:W-:Y:S02]  /*02a0*/  IMAD.WIDE.U32 R16, R17, 0x4, R12.reuse ;  /* 0x0000000411107825 */ /* 0x100fe400078e000c */
[----:B------:R-:W5:Y:S01]  /*02b0*/  LDG.E R21, desc[UR6][R8.64] ;  /* 0x0000000608157981 */ /* 0x000f62000c1e1900 */
[C---:B0-----:R-:W-:Y:S01]  /*02c0*/  IADD3 R19, PT, PT, R6.reuse, 0x1, RZ ;  /* 0x0000000106137810 */ /* 0x041fe20007ffe0ff */
[----:B------:R-:W-:-:S02]  /*02d0*/  IMAD.WIDE.U32 R10, R6, 0x4, R12 ;  /* 0x00000004060a7825 */ /* 0x000fc400078e000c */
[----:B------:R0:W5:Y:S01]  /*02e0*/  LDG.E R20, desc[UR6][R16.64] ;  /* 0x0000000610147981 */ /* 0x000162000c1e1900 */
[C---:B------:R-:W-:Y:S01]  /*02f0*/  IADD3 R29, PT, PT, R6.reuse, 0x2, RZ ;  /* 0x00000002061d7810 */ /* 0x040fe20007ffe0ff */
[--C-:B------:R-:W-:Y:S02]  /*0300*/  IMAD.WIDE.U32 R18, R19, 0x4, R12.reuse ;  /* 0x0000000413127825 */ /* 0x100fe400078e000c */
[----:B------:R-:W5:Y:S01]  /*0310*/  LDG.E R11, desc[UR6][R10.64] ;  /* 0x000000060a0b7981 */ /* 0x000f62000c1e1900 */
[C---:B-1----:R-:W-:Y:S01]  /*0320*/  IADD3 R15, PT, PT, R6.reuse, 0x3, RZ ;  /* 0x00000003060f7810 */ /* 0x042fe20007ffe0ff */
[----:B------:R-:W-:Y:S01]  /*0330*/  IMAD.WIDE.U32 R22, R29, 0x4, R12 ;  /* 0x000000041d167825 */ /* 0x000fe200078e000c */
[----:B------:R-:W-:-:S03]  /*0340*/  IADD3 R29, PT, PT, R6, 0x4, RZ ;  /* 0x00000004061d7810 */ /* 0x000fc60007ffe0ff */
[--C-:B------:R-:W-:Y:S01]  /*0350*/  IMAD.WIDE.U32 R14, R15, 0x4, R12.reuse ;  /* 0x000000040f0e7825 */ /* 0x100fe200078e000c */
[----:B------:R1:W5:Y:S04]  /*0360*/  LDG.E R9, desc[UR6][R22.64] ;  /* 0x0000000616097981 */ /* 0x000368000c1e1900 */
[----:B------:R1:W5:Y:S01]  /*0370*/  LDG.E R10, desc[UR6][R18.64] ;  /* 0x00000006120a7981 */ /* 0x000362000c1e1900 */
[----:B0-----:R-:W-:Y:S01]  /*0380*/  IMAD.WIDE.U32 R16, R29, 0x4, R12 ;  /* 0x000000041d107825 */ /* 0x001fe200078e000c */
[C---:B------:R-:W-:Y:S02]  /*0390*/  IADD3 R29, PT, PT, R6.reuse, 0x6, RZ ;  /* 0x00000006061d7810 */ /* 0x040fe40007ffe0ff */
[----:B------:R0:W5:Y:S01]  /*03a0*/  LDG.E R8, desc[UR6][R14.64] ;  /* 0x000000060e087981 */ /* 0x000162000c1e1900 */
[----:B-1----:R-:W-:-:S03]  /*03b0*/  IADD3 R23, PT, PT, R6, 0x7, RZ ;  /* 0x0000000706177810 */ /* 0x002fc60007ffe0ff */
[----:B------:R1:W5:Y:S01]  /*03c0*/  LDG.E R16, desc[UR6][R16.64] ;  /* 0x0000000610107981 */ /* 0x000362000c1e1900 */
[----:B------:R-:W-:-:S05]  /*03d0*/  IADD3 R19, PT, PT, R6, 0x5, RZ ;  /* 0x0000000506137810 */ /* 0x000fca0007ffe0ff */
[----:B0-----:R-:W-:-:S04]  /*03e0*/  IMAD.WIDE.U32 R14, R19, 0x4, R12 ;  /* 0x00000004130e7825 */ /* 0x001fc800078e000c */
[--C-:B------:R-:W-:Y:S01]  /*03f0*/  IMAD.WIDE.U32 R18, R29, 0x4, R12.reuse ;  /* 0x000000041d127825 */ /* 0x100fe200078e000c */
[----:B-1----:R-:W-:Y:S01]  /*0400*/  IADD3 R17, PT, PT, R6, 0x8, RZ ;  /* 0x0000000806117810 */ /* 0x002fe20007ffe0ff */
[----:B------:R-:W5:Y:S02]  /*0410*/  LDG.E R29, desc[UR6][R14.64] ;  /* 0x000000060e1d7981 */ /* 0x000f64000c1e1900 */
[--C-:B------:R-:W-:Y:S02]  /*0420*/  IMAD.WIDE.U32 R22, R23, 0x4, R12.reuse ;  /* 0x0000000417167825 */ /* 0x100fe400078e000c */
[----:B------:R-:W5:Y:S02]  /*0430*/  LDG.E R18, desc[UR6][R18.64] ;  /* 0x0000000612127981 */ /* 0x000f64000c1e1900 */
[----:B------:R-:W-:Y:S02]  /*0440*/  IMAD.WIDE.U32 R12, R17, 0x4, R12 ;  /* 0x00000004110c7825 */ /* 0x000fe400078e000c */
[----:B------:R-:W5:Y:S04]  /*0450*/  LDG.E R22, desc[UR6][R22.64] ;  /* 0x0000000616167981 */ /* 0x000f68000c1e1900 */
[----:B------:R-:W5:Y:S01]  /*0460*/  LDG.E R12, desc[UR6][R12.64] ;  /* 0x000000060c0c7981 */ /* 0x000f62000c1e1900 */
[----:B------:R-:W-:-:S04]  /*0470*/  IADD3 R7, PT, PT, R7, 0x10, RZ ;  /* 0x0000001007077810 */ /* 0x000fc80007ffe0ff */
[----:B------:R-:W-:Y:S02]  /*0480*/  ISETP.NE.AND P0, PT, R7, RZ, PT ;  /* 0x000000ff0700720c */ /* 0x000fe40003f05270 */
[----:B------:R-:W-:Y:S01]  /*0490*/  IADD3 R6, PT, PT, R6, 0x10, RZ ;  /* 0x0000001006067810 */ /* 0x000fe20007ffe0ff */
[----:B--2---:R-:W-:-:S04]  /*04a0*/  FADD R28, R28, R5 ;  /* 0x000000051c1c7221 */ /* 0x004fc80000000000 */
[----:B---3--:R-:W-:-:S04]  /*04b0*/  FADD R27, R28, R27 ;  /* 0x0000001b1c1b7221 */ /* 0x008fc80000000000 */
[----:B----4-:R-:W-:-:S04]  /*04c0*/  FADD R26, R27, R26 ;  /* 0x0000001a1b1a7221 */ /* 0x010fc80000000000 */
[----:B-----5:R-:W-:-:S04]  /*04d0*/  FADD R25, R26, R25 ;  /* 0x000000191a197221 */ /* 0x020fc80000000000 */
[----:B------:R-:W-:-:S04]  /*04e0*/  FADD R24, R25, R24 ;  /* 0x0000001819187221 */ /* 0x000fc80000000000 */
        /* <DEDUP_REMOVED lines=10> */
[----:B------:R-:W-:Y:S01]  /*0590*/  FADD R5, R29, R12 ;  /* 0x0000000c1d057221 */ /* 0x000fe20000000000 */
[----:B------:R-:W-:Y:S06]  /*05a0*/  @P0 BRA `(.L_x_2) ;  /* 0xfffffff800f00947 */ /* 0x000fec000383ffff */
.L_x_1:
[----:B------:R-:W-:Y:S05]  /*05b0*/  @!P1 BRA `(.L_x_0) ;  /* 0x0000000400209947 */ /* 0x000fea0003800000 */
[----:B------:R-:W-:Y:S02]  /*05c0*/  ISETP.GE.U32.AND P0, PT, R2, 0x8, PT ;  /* 0x000000080200780c */ /* 0x000fe40003f06070 */
[----:B------:R-:W-:-:S04]  /*05d0*/  LOP3.LUT R22, R3, 0x7, RZ, 0xc0, !PT ;  /* 0x0000000703167812 */ /* 0x000fc800078ec0ff */
[----:B------:R-:W-:-:S07]  /*05e0*/  ISETP.NE.AND P1, PT, R22, RZ, PT ;  /* 0x000000ff1600720c */ /* 0x000fce0003f25270 */
[----:B------:R-:W-:Y:S06]  /*05f0*/  @!P0 BRA `(.L_x_3) ;  /* 0x0000000000888947 */ /* 0x000fec0003800000 */
[----:B------:R-:W0:Y:S01]  /*0600*/  LDC.64 R6, c[0x0][0x380] ;  /* 0x0000e000ff067b82 */ /* 0x000e220000000a00 */
[----:B------:R-:W-:-:S05]  /*0610*/  IMAD R13, R0, R3, R4 ;  /* 0x00000003000d7224 */ /* 0x000fca00078e0204 */
[C---:B------:R-:W-:Y:S02]  /*0620*/  IADD3 R19, PT, PT, R13.reuse, 0x1, RZ ;  /* 0x000000010d137810 */ /* 0x040fe40007ffe0ff */
[C---:B------:R-:W-:Y:S02]  /*0630*/  IADD3 R21, PT, PT, R13.reuse, 0x2, RZ ;  /* 0x000000020d157810 */ /* 0x040fe40007ffe0ff */
[C---:B------:R-:W-:Y:S02]  /*0640*/  IADD3 R11, PT, PT, R13.reuse, 0x3, RZ ;  /* 0x000000030d0b7810 */ /* 0x040fe40007ffe0ff */
[C---:B------:R-:W-:Y:S01]  /*0650*/  IADD3 R15, PT, PT, R13.reuse, 0x4, RZ ;  /* 0x000000040d0f7810 */ /* 0x040fe20007ffe0ff */
[----:B0-----:R-:W-:-:S04]  /*0660*/  IMAD.WIDE.U32 R8, R13, 0x4, R6 ;  /* 0x000000040d087825 */ /* 0x001fc800078e0006 */
[--C-:B------:R-:W-:Y:S01]  /*0670*/  IMAD.WIDE.U32 R18, R19, 0x4, R6.reuse ;  /* 0x0000000413127825 */ /* 0x100fe200078e0006 */
[----:B------:R0:W2:Y:S03]  /*0680*/  LDG.E R2, desc[UR6][R8.64] ;  /* 0x0000000608027981 */ /* 0x0000a6000c1e1900 */
[--C-:B------:R-:W-:Y:S01]  /*0690*/  IMAD.WIDE.U32 R20, R21, 0x4, R6.reuse ;  /* 0x0000000415147825 */ /* 0x100fe200078e0006 */
[----:B------:R-:W3:Y:S03]  /*06a0*/  LDG.E R16, desc[UR6][R18.64] ;  /* 0x0000000612107981 */ /* 0x000ee6000c1e1900 */
[----:B------:R-:W-:Y:S01]  /*06b0*/  IMAD.WIDE.U32 R10, R11, 0x4, R6 ;  /* 0x000000040b0a7825 */ /* 0x000fe200078e0006 */
[----:B------:R-:W4:Y:S01]  /*06c0*/  LDG.E R17, desc[UR6][R20.64] ;  /* 0x0000000614117981 */ /* 0x000f22000c1e1900 */
[----:B------:R-:W-:-:S02]  /*06d0*/  IADD3 R23, PT, PT, R13, 0x5, RZ ;  /* 0x000000050d177810 */ /* 0x000fc40007ffe0ff */
[--C-:B------:R-:W-:Y:S01]  /*06e0*/  IMAD.WIDE.U32 R14, R15, 0x4, R6.reuse ;  /* 0x000000040f0e7825 */ /* 0x100fe200078e0006 */
[----:B------:R-:W-:Y:S01]  /*06f0*/  IADD3 R25, PT, PT, R13, 0x6, RZ ;  /* 0x000000060d197810 */ /* 0x000fe20007ffe0ff */
[----:B------:R-:W5:Y:S02]  /*0700*/  LDG.E R10, desc[UR6][R10.64] ;  /* 0x000000060a0a7981 */ /* 0x000f64000c1e1900 */
[--C-:B0-----:R-:W-:Y:S01]  /*0710*/  IMAD.WIDE.U32 R8, R23, 0x4, R6.reuse ;  /* 0x0000000417087825 */ /* 0x101fe200078e0006 */
[----:B------:R-:W-:Y:S01]  /*0720*/  IADD3 R23, PT, PT, R13, 0x7, RZ ;  /* 0x000000070d177810 */ /* 0x000fe20007ffe0ff */
[----:B------:R-:W5:Y:S02]  /*0730*/  LDG.E R15, desc[UR6][R14.64] ;  /* 0x000000060e0f7981 */ /* 0x000f64000c1e1900 */
[--C-:B------:R-:W-:Y:S02]  /*0740*/  IMAD.WIDE.U32 R12, R25, 0x4, R6.reuse ;  /* 0x00000004190c7825 */ /* 0x100fe400078e0006 */
[----:B------:R-:W5:Y:S02]  /*0750*/  LDG.E R9, desc[UR6][R8.64] ;  /* 0x0000000608097981 */ /* 0x000f64000c1e1900 */
[----:B------:R-:W-:-:S02]  /*0760*/  IMAD.WIDE.U32 R6, R23, 0x4, R6 ;  /* 0x0000000417067825 */ /* 0x000fc400078e0006 */
[----:B------:R-:W5:Y:S04]  /*0770*/  LDG.E R13, desc[UR6][R12.64] ;  /* 0x000000060c0d7981 */ /* 0x000f68000c1e1900 */
[----:B------:R-:W5:Y:S01]  /*0780*/  LDG.E R7, desc[UR6][R6.64] ;  /* 0x0000000606077981 */ /* 0x000f62000c1e1900 */
        /* <DEDUP_REMOVED lines=8> */
[----:B------:R-:W-:-:S07]  /*0810*/  FADD R5, R10, R7 ;  /* 0x000000070a057221 */ /* 0x000fce0000000000 */
.L_x_3:
        /* <DEDUP_REMOVED lines=9> */
[C---:B------:R-:W-:Y:S01]  /*08b0*/  IADD3 R17, PT, PT, R13.reuse, 0x3, RZ ;  /* 0x000000030d117810 */ /* 0x040fe20007ffe0ff */
[----:B0-----:R-:W-:-:S04]  /*08c0*/  IMAD.WIDE.U32 R8, R13, 0x4, R6 ;  /* 0x000000040d087825 */ /* 0x001fc800078e0006 */
[--C-:B------:R-:W-:Y:S02]  /*08d0*/  IMAD.WIDE.U32 R10, R11, 0x4, R6.reuse ;  /* 0x000000040b0a7825 */ /* 0x100fe400078e0006 */
[----:B------:R-:W2:Y:S02]  /*08e0*/  LDG.E R8, desc[UR6][R8.64] ;  /* 0x0000000608087981 */ /* 0x000ea4000c1e1900 */
[--C-:B------:R-:W-:Y:S02]  /*08f0*/  IMAD.WIDE.U32 R12, R15, 0x4, R6.reuse ;  /* 0x000000040f0c7825 */ /* 0x100fe400078e0006 */
[----:B------:R-:W3:Y:S02]  /*0900*/  LDG.E R10, desc[UR6][R10.64] ;  /* 0x000000060a0a7981 */ /* 0x000ee4000c1e1900 */
[----:B------:R-:W-:Y:S02]  /*0910*/  IMAD.WIDE.U32 R6, R17, 0x4, R6 ;  /* 0x0000000411067825 */ /* 0x000fe400078e0006 */
[----:B------:R-:W4:Y:S04]  /*0920*/  LDG.E R12, desc[UR6][R12.64] ;  /* 0x000000060c0c7981 */ /* 0x000f28000c1e1900 */
[----:B------:R-:W5:Y:S01]  /*0930*/  LDG.E R6, desc[UR6][R6.64] ;  /* 0x0000000606067981 */ /* 0x000f62000c1e1900 */
[----:B------:R-:W-:Y:S01]  /*0940*/  IADD3 R4, PT, PT, R4, 0x4, RZ ;  /* 0x0000000404047810 */ /* 0x000fe20007ffe0ff */
[----:B--2---:R-:W-:-:S04]  /*0950*/  FADD R5, R5, R8 ;  /* 0x0000000805057221 */ /* 0x004fc80000000000 */
[----:B---3--:R-:W-:-:S04]  /*0960*/  FADD R5, R5, R10 ;  /* 0x0000000a05057221 */ /* 0x008fc80000000000 */
[----:B----4-:R-:W-:-:S04]  /*0970*/  FADD R5, R5, R12 ;  /* 0x0000000c05057221 */ /* 0x010fc80000000000 */
[----:B-----5:R-:W-:-:S07]  /*0980*/  FADD R5, R5, R6 ;  /* 0x0000000605057221 */ /* 0x020fce0000000000 */
.L_x_4:
[----:B------:R-:W-:Y:S05]  /*0990*/  @!P1 BRA `(.L_x_0) ;  /* 0x0000000000289947 */ /* 0x000fea0003800000 */
[----:B------:R-:W0:Y:S01]  /*09a0*/  LDC.64 R8, c[0x0][0x380] ;  /* 0x0000e000ff087b82 */ /* 0x000e220000000a00 */
[----:B------:R-:W-:Y:S01]  /*09b0*/  IMAD R11, R0, R3, R4 ;  /* 0x00000003000b7224 */ /* 0x000fe200078e0204 */
[----:B------:R-:W-:-:S07]  /*09c0*/  IADD3 R2, PT, PT, -R2, RZ, RZ ;  /* 0x000000ff02027210 */ /* 0x000fce0007ffe1ff */
.L_x_5:
[----:B0-----:R-:W-:-:S06]  /*09d0*/  IMAD.WIDE.U32 R6, R11, 0x4, R8 ;  /* 0x000000040b067825 */ /* 0x001fcc00078e0008 */
[----:B------:R-:W2:Y:S01]  /*09e0*/  LDG.E R6, desc[UR6][R6.64] ;  /* 0x0000000606067981 */ /* 0x000ea2000c1e1900 */
[----:B------:R-:W-:Y:S02]  /*09f0*/  IADD3 R2, PT, PT, R2, 0x1, RZ ;  /* 0x0000000102027810 */ /* 0x000fe40007ffe0ff */
[----:B------:R-:W-:Y:S02]  /*0a00*/  IADD3 R11, PT, PT, R11, 0x1, RZ ;  /* 0x000000010b0b7810 */ /* 0x000fe40007ffe0ff */
[----:B------:R-:W-:Y:S01]  /*0a10*/  ISETP.NE.AND P0, PT, R2, RZ, PT ;  /* 0x000000ff0200720c */ /* 0x000fe20003f05270 */
[----:B--2---:R-:W-:-:S12]  /*0a20*/  FADD R5, R6, R5 ;  /* 0x0000000506057221 */ /* 0x004fd80000000000 */
[----:B------:R-:W-:Y:S05]  /*0a30*/  @P0 BRA `(.L_x_5) ;  /* 0xfffffffc00e40947 */ /* 0x000fea000383ffff */
.L_x_0:
[----:B------:R-:W-:Y:S01]  /*0a40*/  I2FP.F32.S32 R2, R3 ;  /* 0x0000000300027245 */ /* 0x000fe20000201400 */
[----:B------:R-:W-:Y:S03]  /*0a50*/  BSSY.RECONVERGENT B0, `(.L_x_6) ;  /* 0x000000c000007945 */ /* 0x000fe60003800200 */
[----:B------:R-:W0:Y:S08]  /*0a60*/  MUFU.RCP R3, R2 ;  /* 0x0000000200037308 */ /* 0x000e300000001000 */
[----:B------:R-:W1:Y:S01]  /*0a70*/  FCHK P0, R5, R2 ;  /* 0x0000000205007302 */ /* 0x000e620000000000 */
[----:B0-----:R-:W-:-:S04]  /*0a80*/  FFMA R4, -R2, R3, 1 ;  /* 0x3f80000002047423 */ /* 0x001fc80000000103 */
[----:B------:R-:W-:-:S04]  /*0a90*/  FFMA R4, R3, R4, R3 ;  /* 0x0000000403047223 */ /* 0x000fc80000000003 */
[----:B------:R-:W-:-:S04]  /*0aa0*/  FFMA R3, R4, R5, RZ ;  /* 0x0000000504037223 */ /* 0x000fc800000000ff */
[----:B------:R-:W-:-:S04]  /*0ab0*/  FFMA R6, -R2, R3, R5 ;  /* 0x0000000302067223 */ /* 0x000fc80000000105 */
[----:B------:R-:W-:Y:S01]  /*0ac0*/  FFMA R3, R4, R6, R3 ;  /* 0x0000000604037223 */ /* 0x000fe20000000003 */
[----:B-1----:R-:W-:Y:S06]  /*0ad0*/  @!P0 BRA `(.L_x_7) ;  /* 0x00000000000c8947 */ /* 0x002fec0003800000 */
[----:B------:R-:W-:-:S07]  /*0ae0*/  MOV R6, 0xb00 ;  /* 0x00000b0000067802 */ /* 0x000fce0000000f00 */
[----:B------:R-:W-:Y:S05]  /*0af0*/  CALL.REL.NOINC `($__internal_2_$__cuda_sm3x_div_rn_noftz_f32_slowpath) ;  /* 0x0000002000007944 */ /* 0x000fea0003c00000 */
[----:B------:R-:W-:-:S07]  /*0b00*/  MOV R3, R4 ;  /* 0x0000000400037202 */ /* 0x000fce0000000f00 */
.L_x_7:
[----:B------:R-:W-:Y:S05]  /*0b10*/  BSYNC.RECONVERGENT B0 ;  /* 0x0000000000007941 */ /* 0x000fea0003800200 */
.L_x_6:
[----:B------:R-:W-:Y:S01]  /*0b20*/  HFMA2 R19, -RZ, RZ, 0, 0 ;  /* 0x00000000ff137431 */ /* 0x000fe200000001ff */
[----:B------:R-:W-:Y:S06]  /*0b30*/  @!P2 BRA `(.L_x_8) ;  /* 0x0000000800d4a947 */ /* 0x000fec0003800000 */
[----:B------:R-:W0:Y:S01]  /*0b40*/  LDC R5, c[0x0][0x3b8] ;  /* 0x0000ee00ff057b82 */ /* 0x000e220000000800 */
[----:B------:R-:W-:Y:S02]  /*0b50*/  MOV R19, RZ ;  /* 0x000000ff00137202 */ /* 0x000fe40000000f00 */
[----:B------:R-:W-:Y:S02]  /*0b60*/  MOV R7, RZ ;  /* 0x000000ff00077202 */ /* 0x000fe40000000f00 */
[C---:B0-----:R-:W-:Y:S02]  /*0b70*/  ISETP.GE.U32.AND P0, PT, R5.reuse, 0x10, PT ;  /* 0x000000100500780c */ /* 0x041fe40003f06070 */
[----:B------:R-:W-:-:S04]  /*0b80*/  LOP3.LUT R6, R5, 0xf, RZ, 0xc0, !PT ;  /* 0x0000000f05067812 */ /* 0x000fc800078ec0ff */
[----:B------:R-:W-:-:S07]  /*0b90*/  ISETP.NE.AND P1, PT, R6, RZ, PT ;  /* 0x000000ff0600720c */ /* 0x000fce0003f25270 */
[----:B------:R-:W-:Y:S06]  /*0ba0*/  @!P0 BRA `(.L_x_9) ;  /* 0x0000000400608947 */ /* 0x000fec0003800000 */
[----:B------:R-:W0:Y:S01]  /*0bb0*/  LDC.64 R14, c[0x0][0x380] ;  /* 0x0000e000ff0e7b82 */ /* 0x000e220000000a00 */
[----:B------:R-:W-:Y:S01]  /*0bc0*/  LOP3.LUT R7, R5, 0x7ffffff0, RZ, 0xc0, !PT ;  /* 0x7ffffff005077812 */ /* 0x000fe200078ec0ff */
[----:B------:R-:W-:Y:S01]  /*0bd0*/  IMAD R8, R0, R5, 0x7 ;  /* 0x0000000700087424 */ /* 0x000fe200078e0205 */
[----:B------:R-:W-:Y:S02]  /*0be0*/  MOV R19, RZ ;  /* 0x000000ff00137202 */ /* 0x000fe40000000f00 */
[----:B------:R-:W-:-:S07]  /*0bf0*/  IADD3 R9, PT, PT, -R7, RZ, RZ ;  /* 0x000000ff07097210 */ /* 0x000fce0007ffe1ff */
.L_x_10:
[C---:B------:R-:W-:Y:S02]  /*0c00*/  IADD3 R17, PT, PT, R8.reuse, -0x7, RZ ;  /* 0xfffffff908117810 */ /* 0x040fe40007ffe0ff */
[----:B------:R-:W-:-:S03]  /*0c10*/  IADD3 R23, PT, PT, R8, -0x6, RZ ;  /* 0xfffffffa08177810 */ /* 0x000fc60007ffe0ff */
[----:B0-----:R-:W-:-:S05]  /*0c20*/  IMAD.WIDE.U32 R16, R17, 0x4, R14 ;  /* 0x0000000411107825 */ /* 0x001fca00078e000e */
[----:B------:R0:W2:Y:S01]  /*0c30*/  LDG.E R21, desc[UR6][R16.64] ;  /* 0x0000000610157981 */ /* 0x0000a2000c1e1900 */
[----:B------:R-:W-:-:S05]  /*0c40*/  IMAD.WIDE.U32 R22, R23, 0x4, R14 ;  /* 0x0000000417167825 */ /* 0x000fca00078e000e */
[----:B------:R1:W3:Y:S01]  /*0c50*/  LDG.E R18, desc[UR6][R22.64] ;  /* 0x0000000616127981 */ /* 0x0002e2000c1e1900 */
[C---:B------:R-:W-:Y:S02]  /*0c60*/  IADD3 R11, PT, PT, R8.reuse, -0x5, RZ ;  /* 0xfffffffb080b7810 */ /* 0x040fe40007ffe0ff */
[C---:B------:R-:W-:Y:S02]  /*0c70*/  IADD3 R13, PT, PT, R8.reuse, -0x4, RZ ;  /* 0xfffffffc080d7810 */ /* 0x040fe40007ffe0ff */
[----:B------:R-:W-:Y:S01]  /*0c80*/  IADD3 R27, PT, PT, R8, -0x3, RZ ;  /* 0xfffffffd081b7810 */ /* 0x000fe20007ffe0ff */
[----:B------:R-:W-:-:S04]  /*0c90*/  IMAD.WIDE.U32 R10, R11, 0x4, R14 ;  /* 0x000000040b0a7825 */ /* 0x000fc800078e000e */
[--C-:B------:R-:W-:Y:S02]  /*0ca0*/  IMAD.WIDE.U32 R12, R13, 0x4, R14.reuse ;  /* 0x000000040d0c7825 */ /* 0x100fe400078e000e */
[----:B------:R-:W4:Y:S01]  /*0cb0*/  LDG.E R10, desc[UR6][R10.64] ;  /* 0x000000060a0a7981 */ /* 0x000f22000c1e1900 */
[C---:B------:R-:W-:Y:S01]  /*0cc0*/  IADD3 R25, PT, PT, R8.reuse, -0x2, RZ ;  /* 0xfffffffe08197810 */ /* 0x040fe20007ffe0ff */
[--C-:B------:R-:W-:Y:S02]  /*0cd0*/  IMAD.WIDE.U32 R26, R27, 0x4, R14.reuse ;  /* 0x000000041b1a7825 */ /* 0x100fe400078e000e */
[----:B------:R-:W5:Y:S01]  /*0ce0*/  LDG.E R12, desc[UR6][R12.64] ;  /* 0x000000060c0c7981 */ /* 0x000f62000c1e1900 */
[C---:B0-----:R-:W-:Y:S01]  /*0cf0*/  IADD3 R17, PT, PT, R8.reuse, -0x1, RZ ;  /* 0xffffffff08117810 */ /* 0x041fe20007ffe0ff */
[--C-:B------:R-:W-:Y:S02]  /*0d00*/  IMAD.WIDE.U32 R24, R25, 0x4, R14.reuse ;  /* 0x0000000419187825 */ /* 0x100fe400078e000e */
[----:B------:R-:W5:Y:S02]  /*0d10*/  LDG.E R4, desc[UR6][R26.64] ;  /* 0x000000061a047981 */ /* 0x000f64000c1e1900 */
[--C-:B------:R-:W-:Y:S01]  /*0d20*/  IMAD.WIDE.U32 R16, R17, 0x4, R14.reuse ;  /* 0x0000000411107825 */ /* 0x100fe200078e000e */
[C---:B------:R-:W-:Y:S01]  /*0d30*/  IADD3 R29, PT, PT, R8.reuse, 0x1, RZ ;  /* 0x00000001081d7810 */ /* 0x040fe20007ffe0ff */
[----:B------:R0:W5:Y:S02]  /*0d40*/  LDG.E R13, desc[UR6][R24.64] ;  /* 0x00000006180d7981 */ /* 0x000164000c1e1900 */
[----:B-1----:R-:W-:-:S02]  /*0d50*/  IMAD.WIDE.U32 R22, R8, 0x4, R14 ;  /* 0x0000000408167825 */ /* 0x002fc400078e000e */
[----:B------:R1:W5:Y:S04]  /*0d60*/  LDG.E R11, desc[UR6][R16.64] ;  /* 0x00000006100b7981 */ /* 0x000368000c1e1900 */
[----:B------:R1:W5:Y:S01]  /*0d70*/  LDG.E R28, desc[UR6][R22.64] ;  /* 0x00000006161c7981 */ /* 0x000362000c1e1900 */
[C---:B0-----:R-:W-:Y:S01]  /*0d80*/  IADD3 R25, PT, PT, R8.reuse, 0x3, RZ ;  /* 0x0000000308197810 */ /* 0x041fe20007ffe0ff */
[--C-:B-1----:R-:W-:Y:S01]  /*0d90*/  IMAD.WIDE.U32 R16, R29, 0x4, R14.reuse ;  /* 0x000000041d107825 */ /* 0x102fe200078e000e */
[C---:B------:R-:W-:Y:S02]  /*0da0*/  IADD3 R29, PT, PT, R8.reuse, 0x2, RZ ;  /* 0x00000002081d7810 */ /* 0x040fe40007ffe0ff */
[----:B------:R-:W-:Y:S02]  /*0db0*/  IADD3 R23, PT, PT, R8, 0x4, RZ ;  /* 0x0000000408177810 */ /* 0x000fe40007ffe0ff */
[----:B------:R0:W5:Y:S01]  /*0dc0*/  LDG.E R20, desc[UR6][R16.64] ;  /* 0x0000000610147981 */ /* 0x000162000c1e1900 */
[----:B------:R-:W-:-:S04]  /*0dd0*/  IMAD.WIDE.U32 R26, R29, 0x4, R14 ;  /* 0x000000041d1a7825 */ /* 0x000fc800078e000e */
[----:B------:R-:W-:Y:S01]  /*0de0*/  IMAD.WIDE.U32 R24, R25, 0x4, R14 ;  /* 0x0000000419187825 */ /* 0x000fe200078e000e */
[----:B0-----:R-:W-:-:S04]  /*0df0*/  IADD3 R17, PT, PT, R8, 0x5, RZ ;  /* 0x0000000508117810 */ /* 0x001fc80007ffe0ff */
[----:B------:R0:W5:Y:S01]  /*0e00*/  LDG.E R29, desc[UR6][R24.64] ;  /* 0x00000006181d7981 */ /* 0x000162000c1e1900 */
[----:B------:R-:W-:Y:S01]  /*0e10*/  IMAD.WIDE.U32 R16, R17, 0x4, R14 ;  /* 0x0000000411107825 */ /* 0x000fe200078e000e */
[----:B0-----:R-:W-:-:S05]  /*0e20*/  IADD3 R25, PT, PT, R8, 0x6, RZ ;  /* 0x0000000608197810 */ /* 0x001fca0007ffe0ff */
[----:B------:R-:W5:Y:S01]  /*0e30*/  LDG.E R16, desc[UR6][R16.64] ;  /* 0x0000000610107981 */ /* 0x000f62000c1e1900 */
[----:B--2---:R-:W-:-:S03]  /*0e40*/  FADD R22, R21, -R3 ;  /* 0x8000000315167221 */ /* 0x004fc60000000000 */
[----:B------:R0:W2:Y:S01]  /*0e50*/  LDG.E R21, desc[UR6][R26.64] ;  /* 0x000000061a157981 */ /* 0x0000a2000c1e1900 */
[----:B------:R-:W-:Y:S01]  /*0e60*/  FFMA R19, R22, R22, R19 ;  /* 0x0000001616137223 */ /* 0x000fe20000000013 */
[----:B------:R-:W-:-:S04]  /*0e70*/  IMAD.WIDE.U32 R22, R23, 0x4, R14 ;  /* 0x0000000417167825 */ /* 0x000fc800078e000e */
[----:B---3--:R-:W-:Y:S02]  /*0e80*/  FADD R18, R18, -R3 ;  /* 0x8000000312127221 */ /* 0x008fe40000000000 */
[----:B------:R1:W3:Y:S01]  /*0e90*/  LDG.E R23, desc[UR6][R22.64] ;  /* 0x0000000616177981 */ /* 0x0002e2000c1e1900 */
[----:B0-----:R-:W-:Y:S01]  /*0ea0*/  IADD3 R27, PT, PT, R8, 0x7, RZ ;  /* 0x00000007081b7810 */ /* 0x001fe20007ffe0ff */
[----:B-1----:R-:W-:Y:S01]  /*0eb0*/  FFMA R22, R18, R18, R19 ;  /* 0x0000001212167223 */ /* 0x002fe20000000013 */
[----:B------:R-:W-:-:S04]  /*0ec0*/  IMAD.WIDE.U32 R18, R25, 0x4, R14 ;  /* 0x0000000419127825 */ /* 0x000fc800078e000e */
[--C-:B------:R-:W-:Y:S01]  /*0ed0*/  IMAD.WIDE.U32 R24, R27, 0x4, R14.reuse ;  /* 0x000000041b187825 */ /* 0x100fe200078e000e */
[----:B------:R-:W-:Y:S01]  /*0ee0*/  IADD3 R27, PT, PT, R8, 0x8, RZ ;  /* 0x00000008081b7810 */ /* 0x000fe20007ffe0ff */
[----:B------:R-:W3:Y:S04]  /*0ef0*/  LDG.E R18, desc[UR6][R18.64] ;  /* 0x0000000612127981 */ /* 0x000ee8000c1e1900 */
[----:B------:R-:W-:Y:S01]  /*0f00*/  IMAD.WIDE.U32 R26, R27, 0x4, R14 ;  /* 0x000000041b1a7825 */ /* 0x000fe200078e000e */
[----:B------:R-:W3:Y:S05]  /*0f10*/  LDG.E R24, desc[UR6][R24.64] ;  /* 0x0000000618187981 */ /* 0x000eea000c1e1900 */
[----:B------:R-:W3:Y:S01]  /*0f20*/  LDG.E R26, desc[UR6][R26.64] ;  /* 0x000000061a1a7981 */ /* 0x000ee2000c1e1900 */
[--C-:B----4-:R-:W-:Y:S01]  /*0f30*/  FADD R10, R10, -R3.reuse ;  /* 0x800000030a0a7221 */ /* 0x110fe20000000000 */
[----:B-----5:R-:W-:-:S03]  /*0f40*/  FADD R12, R12, -R3 ;  /* 0x800000030c0c7221 */ /* 0x020fc60000000000 */
[----:B------:R-:W-:Y:S01]  /*0f50*/  FFMA R22, R10, R10, R22 ;  /* 0x0000000a0a167223 */ /* 0x000fe20000000016 */
[----:B------:R-:W-:-:S03]  /*0f60*/  FADD R17, R4, -R3 ;  /* 0x8000000304117221 */ /* 0x000fc60000000000 */
[----:B------:R-:W-:Y:S01]  /*0f70*/  FFMA R22, R12, R12, R22 ;  /* 0x0000000c0c167223 */ /* 0x000fe20000000016 */
[----:B------:R-:W-:-:S03]  /*0f80*/  FADD R13, R13, -R3 ;  /* 0x800000030d0d7221 */ /* 0x000fc60000000000 */
[----:B------:R-:W-:Y:S01]  /*0f90*/  FFMA R22, R17, R17, R22 ;  /* 0x0000001111167223 */ /* 0x000fe20000000016 */
[----:B------:R-:W-:-:S03]  /*0fa0*/  FADD R11, R11, -R3 ;  /* 0x800000030b0b7221 */ /* 0x000fc60000000000 */
[----:B------:R-:W-:-:S04]  /*0fb0*/  FFMA R22, R13, R13, R22 ;  /* 0x0000000d0d167223 */ /* 0x000fc80000000016 */
[----:B------:R-:W-:Y:S01]  /*0fc0*/  FFMA R22, R11, R11, R22 ;  /* 0x0000000b0b167223 */ /* 0x000fe20000000016 */
[----:B------:R-:W-:-:S04]  /*0fd0*/  FADD R11, R28, -R3 ;  /* 0x800000031c0b7221 */ /* 0x000fc80000000000 */
[----:B------:R-:W-:Y:S01]  /*0fe0*/  FFMA R22, R11, R11, R22 ;  /* 0x0000000b0b167223 */ /* 0x000fe20000000016 */
[----:B------:R-:W-:-:S04]  /*0ff0*/  FADD R11, R20, -R3 ;  /* 0x80000003140b7221 */ /* 0x000fc80000000000 */
[----:B------:R-:W-:Y:S01]  /*1000*/  FFMA R22, R11, R11, R22 ;  /* 0x0000000b0b167223 */ /* 0x000fe20000000016 */
[--C-:B------:R-:W-:Y:S01]  /*1010*/  FADD R29, R29, -R3.reuse ;  /* 0x800000031d1d7221 */ /* 0x100fe20000000000 */
[----:B------:R-:W-:Y:S01]  /*1020*/  IADD3 R9, PT, PT, R9, 0x10, RZ ;  /* 0x0000001009097810 */ /* 0x000fe20007ffe0ff */
[----:B------:R-:W-:-:S03]  /*1030*/  FADD R11, R16, -R3 ;  /* 0x80000003100b7221 */ /* 0x000fc60000000000 */
[----:B------:R-:W-:Y:S02]  /*1040*/  ISETP.NE.AND P0, PT, R9, RZ, PT ;  /* 0x000000ff0900720c */ /* 0x000fe40003f05270 */
[----:B------:R-:W-:Y:S01]  /*1050*/  IADD3 R8, PT, PT, R8, 0x10, RZ ;  /* 0x0000001008087810 */ /* 0x000fe20007ffe0ff */
[----:B--2---:R-:W-:-:S04]  /*1060*/  FADD R21, R21, -R3 ;  /* 0x8000000315157221 */ /* 0x004fc80000000000 */
[----:B------:R-:W-:-:S04]  /*1070*/  FFMA R22, R21, R21, R22 ;  /* 0x0000001515167223 */ /* 0x000fc80000000016 */
[----:B------:R-:W-:Y:S01]  /*1080*/  FFMA R22, R29, R29, R22 ;  /* 0x0000001d1d167223 */ /* 0x000fe20000000016 */
[----:B---3--:R-:W-:-:S04]  /*1090*/  FADD R23, R23, -R3 ;  /* 0x8000000317177221 */ /* 0x008fc80000000000 */
[----:B------:R-:W-:-:S04]  /*10a0*/  FFMA R22, R23, R23, R22 ;  /* 0x0000001717167223 */ /* 0x000fc80000000016 */
[----:B------:R-:W-:Y:S01]  /*10b0*/  FFMA R22, R11, R11, R22 ;  /* 0x0000000b0b167223 */ /* 0x000fe20000000016 */
[----:B------:R-:W-:-:S04]  /*10c0*/  FADD R11, R18, -R3 ;  /* 0x80000003120b7221 */ /* 0x000fc80000000000 */
[----:B------:R-:W-:Y:S01]  /*10d0*/  FFMA R22, R11, R11, R22 ;  /* 0x0000000b0b167223 */ /* 0x000fe20000000016 */
[----:B------:R-:W-:-:S04]  /*10e0*/  FADD R11, R24, -R3 ;  /* 0x80000003180b7221 */ /* 0x000fc80000000000 */
[----:B------:R-:W-:Y:S01]  /*10f0*/  FFMA R22, R11, R11, R22 ;  /* 0x0000000b0b167223 */ /* 0x000fe20000000016 */
[----:B------:R-:W-:-:S04]  /*1100*/  FADD R19, R26, -R3 ;  /* 0x800000031a137221 */ /* 0x000fc80000000000 */
[----:B------:R-:W-:Y:S01]  /*1110*/  FFMA R19, R19, R19, R22 ;  /* 0x0000001313137223 */ /* 0x000fe20000000016 */
[----:B------:R-:W-:Y:S06]  /*1120*/  @P0 BRA `(.L_x_10) ;  /* 0xfffffff800b40947 */ /* 0x000fec000383ffff */
.L_x_9:
        /* <DEDUP_REMOVED lines=11> */
[--C-:B------:R-:W-:Y:S01]  /*11e0*/  IMAD.WIDE.U32 R24, R25, 0x4, R8.reuse ;  /* 0x0000000419187825 */ /* 0x100fe200078e0008 */
[----:B------:R0:W2:Y:S03]  /*11f0*/  LDG.E R4, desc[UR6][R10.64] ;  /* 0x000000060a047981 */ /* 0x0000a6000c1e1900 */
[--C-:B------:R-:W-:Y:S01]  /*1200*/  IMAD.WIDE.U32 R14, R15, 0x4, R8.reuse ;  /* 0x000000040f0e7825 */ /* 0x100fe200078e0008 */
[----:B------:R-:W3:Y:S01]  /*1210*/  LDG.E R6, desc[UR6][R24.64] ;  /* 0x0000000618067981 */ /* 0x000ee2000c1e1900 */
[----:B------:R-:W-:Y:S02]  /*1220*/  IADD3 R21, PT, PT, R13, 0x4, RZ ;  /* 0x000000040d157810 */ /* 0x000fe40007ffe0ff */
[--C-:B------:R-:W-:Y:S02]  /*1230*/  IMAD.WIDE.U32 R16, R17, 0x4, R8.reuse ;  /* 0x0000000411107825 */ /* 0x100fe400078e0008 */
[----:B------:R3:W4:Y:S01]  /*1240*/  LDG.E R14, desc[UR6][R14.64] ;  /* 0x000000060e0e7981 */ /* 0x000722000c1e1900 */
[----:B------:R-:W-:Y:S01]  /*1250*/  IADD3 R23, PT, PT, R13, 0x5, RZ ;  /* 0x000000050d177810 */ /* 0x000fe20007ffe0ff */
[--C-:B------:R-:W-:Y:S01]  /*1260*/  IMAD.WIDE.U32 R20, R21, 0x4, R8.reuse ;  /* 0x0000000415147825 */ /* 0x100fe200078e0008 */
[----:B------:R-:W-:Y:S01]  /*1270*/  IADD3 R27, PT, PT, R13, 0x6, RZ ;  /* 0x000000060d1b7810 */ /* 0x000fe20007ffe0ff */
[----:B------:R-:W5:Y:S02]  /*1280*/  LDG.E R16, desc[UR6][R16.64] ;  /* 0x0000000610107981 */ /* 0x000f64000c1e1900 */
[--C-:B0-----:R-:W-:Y:S01]  /*1290*/  IMAD.WIDE.U32 R10, R23, 0x4, R8.reuse ;  /* 0x00000004170a7825 */ /* 0x101fe200078e0008 */
[----:B------:R-:W-:Y:S01]  /*12a0*/  IADD3 R23, PT, PT, R13, 0x7, RZ ;  /* 0x000000070d177810 */ /* 0x000fe20007ffe0ff */
[----:B------:R-:W5:Y:S02]  /*12b0*/  LDG.E R18, desc[UR6][R20.64] ;  /* 0x0000000614127981 */ /* 0x000f64000c1e1900 */
[----:B------:R-:W-:-:S02]  /*12c0*/  IMAD.WIDE.U32 R12, R27, 0x4, R8 ;  /* 0x000000041b0c7825 */ /* 0x000fc400078e0008 */
[----:B------:R0:W5:Y:S02]  /*12d0*/  LDG.E R10, desc[UR6][R10.64] ;  /* 0x000000060a0a7981 */ /* 0x000164000c1e1900 */
[----:B------:R-:W-:Y:S02]  /*12e0*/  IMAD.WIDE.U32 R8, R23, 0x4, R8 ;  /* 0x0000000417087825 */ /* 0x000fe400078e0008 */
[----:B------:R-:W5:Y:S04]  /*12f0*/  LDG.E R12, desc[UR6][R12.64] ;  /* 0x000000060c0c7981 */ /* 0x000f68000c1e1900 */
[----:B------:R1:W5:Y:S01]  /*1300*/  LDG.E R8, desc[UR6][R8.64] ;  /* 0x0000000608087981 */ /* 0x000362000c1e1900 */
[----:B------:R-:W-:Y:S01]  /*1310*/  IADD3 R7, PT, PT, R7, 0x8, RZ ;  /* 0x0000000807077810 */ /* 0x000fe20007ffe0ff */
[----:B--2---:R-:W-:-:S04]  /*1320*/  FADD R4, R4, -R3 ;  /* 0x8000000304047221 */ /* 0x004fc80000000000 */
[----:B------:R-:W-:Y:S01]  /*1330*/  FFMA R4, R4, R4, R19 ;  /* 0x0000000404047223 */ /* 0x000fe20000000013 */
[----:B---3--:R-:W-:-:S04]  /*1340*/  FADD R15, R6, -R3 ;  /* 0x80000003060f7221 */ /* 0x008fc80000000000 */
[----:B------:R-:W-:Y:S01]  /*1350*/  FFMA R4, R15, R15, R4 ;  /* 0x0000000f0f047223 */ /* 0x000fe20000000004 */
[----:B----4-:R-:W-:-:S04]  /*1360*/  FADD R15, R14, -R3 ;  /* 0x800000030e0f7221 */ /* 0x010fc80000000000 */
[----:B------:R-:W-:Y:S01]  /*1370*/  FFMA R4, R15, R15, R4 ;  /* 0x0000000f0f047223 */ /* 0x000fe20000000004 */
[--C-:B-----5:R-:W-:Y:S01]  /*1380*/  FADD R15, R16, -R3.reuse ;  /* 0x80000003100f7221 */ /* 0x120fe20000000000 */
[----:B0-----:R-:W-:-:S03]  /*1390*/  FADD R11, R18, -R3 ;  /* 0x80000003120b7221 */ /* 0x001fc60000000000 */
[----:B------:R-:W-:Y:S01]  /*13a0*/  FFMA R4, R15, R15, R4 ;  /* 0x0000000f0f047223 */ /* 0x000fe20000000004 */
[----:B-1----:R-:W-:-:S03]  /*13b0*/  FADD R9, R10, -R3 ;  /* 0x800000030a097221 */ /* 0x002fc60000000000 */
[----:B------:R-:W-:Y:S01]  /*13c0*/  FFMA R4, R11, R11, R4 ;  /* 0x0000000b0b047223 */ /* 0x000fe20000000004 */
[----:B------:R-:W-:-:S03]  /*13d0*/  FADD R11, R12, -R3 ;  /* 0x800000030c0b7221 */ /* 0x000fc60000000000 */
[----:B------:R-:W-:Y:S01]  /*13e0*/  FFMA R4, R9, R9, R4 ;  /* 0x0000000909047223 */ /* 0x000fe20000000004 */
[----:B------:R-:W-:-:S03]  /*13f0*/  FADD R19, R8, -R3 ;  /* 0x8000000308137221 */ /* 0x000fc60000000000 */
[----:B------:R-:W-:-:S04]  /*1400*/  FFMA R4, R11, R11, R4 ;  /* 0x0000000b0b047223 */ /* 0x000fc80000000004 */
[----:B------:R-:W-:-:S07]  /*1410*/  FFMA R19, R19, R19, R4 ;  /* 0x0000001313137223 */ /* 0x000fce0000000004 */
.L_x_11:
        /* <DEDUP_REMOVED lines=19> */
[----:B--2---:R-:W-:-:S04]  /*1550*/  FADD R6, R10, -R3 ;  /* 0x800000030a067221 */ /* 0x004fc80000000000 */
[----:B------:R-:W-:Y:S01]  /*1560*/  FFMA R6, R6, R6, R19 ;  /* 0x0000000606067223 */ /* 0x000fe20000000013 */
[--C-:B---3--:R-:W-:Y:S01]  /*1570*/  FADD R17, R12, -R3.reuse ;  /* 0x800000030c117221 */ /* 0x108fe20000000000 */
[----:B----4-:R-:W-:-:S03]  /*1580*/  FADD R11, R14, -R3 ;  /* 0x800000030e0b7221 */ /* 0x010fc60000000000 */
[----:B------:R-:W-:Y:S01]  /*1590*/  FFMA R6, R17, R17, R6 ;  /* 0x0000001111067223 */ /* 0x000fe20000000006 */
[----:B-----5:R-:W-:-:S03]  /*15a0*/  FADD R19, R8, -R3 ;  /* 0x8000000308137221 */ /* 0x020fc60000000000 */
[----:B------:R-:W-:-:S04]  /*15b0*/  FFMA R6, R11, R11, R6 ;  /* 0x0000000b0b067223 */ /* 0x000fc80000000006 */
[----:B------:R-:W-:-:S07]  /*15c0*/  FFMA R19, R19, R19, R6 ;  /* 0x0000001313137223 */ /* 0x000fce0000000006 */
.L_x_12:
[----:B------:R-:W-:Y:S05]  /*15d0*/  @!P1 BRA `(.L_x_8) ;  /* 0x00000000002c9947 */ /* 0x000fea0003800000 */
[----:B------:R-:W0:Y:S01]  /*15e0*/  LDC.64 R8, c[0x0][0x380] ;  /* 0x0000e000ff087b82 */ /* 0x000e220000000a00 */
[----:B------:R-:W-:Y:S01]  /*15f0*/  IMAD R7, R0, R5, R7 ;  /* 0x0000000500077224 */ /* 0x000fe200078e0207 */
[----:B------:R-:W-:-:S07]  /*1600*/  IADD3 R6, PT, PT, -R4, RZ, RZ ;  /* 0x000000ff04067210 */ /* 0x000fce0007ffe1ff */
.L_x_13:
[----:B0-----:R-:W-:-:S06]  /*1610*/  IMAD.WIDE.U32 R4, R7, 0x4, R8 ;  /* 0x0000000407047825 */ /* 0x001fcc00078e0008 */
[----:B------:R-:W2:Y:S01]  /*1620*/  LDG.E R4, desc[UR6][R4.64] ;  /* 0x0000000604047981 */ /* 0x000ea2000c1e1900 */
[----:B------:R-:W-:Y:S02]  /*1630*/  IADD3 R6, PT, PT, R6, 0x1, RZ ;  /* 0x0000000106067810 */ /* 0x000fe40007ffe0ff */
[----:B------:R-:W-:Y:S02]  /*1640*/  IADD3 R7, PT, PT, R7, 0x1, RZ ;  /* 0x0000000107077810 */ /* 0x000fe40007ffe0ff */
[----:B------:R-:W-:Y:S01]  /*1650*/  ISETP.NE.AND P0, PT, R6, RZ, PT ;  /* 0x000000ff0600720c */ /* 0x000fe20003f05270 */
[----:B--2---:R-:W-:-:S04]  /*1660*/  FADD R10, R4, -R3 ;  /* 0x80000003040a7221 */ /* 0x004fc80000000000 */
[----:B------:R-:W-:-:S08]  /*1670*/  FFMA R19, R10, R10, R19 ;  /* 0x0000000a0a137223 */ /* 0x000fd00000000013 */
[----:B------:R-:W-:Y:S05]  /*1680*/  @P0 BRA `(.L_x_13) ;  /* 0xfffffffc00e00947 */ /* 0x000fea000383ffff */
.L_x_8:
[----:B------:R-:W0:Y:S01]  /*1690*/  MUFU.RCP R5, R2 ;  /* 0x0000000200057308 */ /* 0x000e220000001000 */
[----:B------:R-:W1:Y:S01]  /*16a0*/  LDCU UR4, c[0x0][0x3b8] ;  /* 0x00007700ff0477ac */ /* 0x000e620008000800 */
[----:B------:R-:W-:Y:S06]  /*16b0*/  BSSY.RECONVERGENT B0, `(.L_x_14) ;  /* 0x000000c000007945 */ /* 0x000fec0003800200 */
[----:B------:R-:W2:Y:S01]  /*16c0*/  FCHK P0, R19, R2 ;  /* 0x0000000213007302 */ /* 0x000ea20000000000 */
[----:B0-----:R-:W-:Y:S01]  /*16d0*/  FFMA R4, -R2, R5, 1 ;  /* 0x3f80000002047423 */ /* 0x001fe20000000105 */
[----:B-1----:R-:W-:-:S03]  /*16e0*/  UISETP.GE.AND UP0, UPT, UR4, 0x1, UPT ;  /* 0x000000010400788c */ /* 0x002fc6000bf06270 */
[----:B------:R-:W-:-:S04]  /*16f0*/  FFMA R4, R5, R4, R5 ;  /* 0x0000000405047223 */ /* 0x000fc80000000005 */
[----:B------:R-:W-:-:S04]  /*1700*/  FFMA R5, R4, R19, RZ ;  /* 0x0000001304057223 */ /* 0x000fc800000000ff */
[----:B------:R-:W-:-:S04]  /*1710*/  FFMA R6, -R2, R5, R19 ;  /* 0x0000000502067223 */ /* 0x000fc80000000113 */
[----:B------:R-:W-:Y:S01]  /*1720*/  FFMA R4, R4, R6, R5 ;  /* 0x0000000604047223 */ /* 0x000fe20000000005 */
[----:B--2---:R-:W-:Y:S06]  /*1730*/  @!P0 BRA `(.L_x_15) ;  /* 0x00000000000c8947 */ /* 0x004fec0003800000 */
[----:B------:R-:W-:Y:S02]  /*1740*/  MOV R5, R19 ;  /* 0x0000001300057202 */ /* 0x000fe40000000f00 */
[----:B------:R-:W-:-:S07]  /*1750*/  MOV R6, 0x1770 ;  /* 0x0000177000067802 */ /* 0x000fce0000000f00 */
[----:B------:R-:W-:Y:S05]  /*1760*/  CALL.REL.NOINC `($__internal_2_$__cuda_sm3x_div_rn_noftz_f32_slowpath) ;  /* 0x0000001000e47944 */ /* 0x000fea0003c00000 */
.L_x_15:
[----:B------:R-:W-:Y:S05]  /*1770*/  BSYNC.RECONVERGENT B0 ;  /* 0x0000000000007941 */ /* 0x000fea0003800200 */
.L_x_14:
[----:B------:R-:W-:Y:S01]  /*1780*/  FADD R5, R4, 9.9999997473787516356e-06 ;  /* 0x3727c5ac04057421 */ /* 0x000fe20000000000 */
[----:B------:R-:W-:Y:S03]  /*1790*/  BSSY.RECONVERGENT B0, `(.L_x_16) ;  /* 0x000000d000007945 */ /* 0x000fe60003800200 */
[----:B------:R0:W1:Y:S01]  /*17a0*/  MUFU.RSQ R2, R5 ;  /* 0x0000000500027308 */ /* 0x0000620000001400 */
[----:B------:R-:W-:-:S04]  /*17b0*/  IADD3 R4, PT, PT, R5, -0xd000000, RZ ;  /* 0xf300000005047810 */ /* 0x000fc80007ffe0ff */
[----:B------:R-:W-:-:S13]  /*17c0*/  ISETP.GT.U32.AND P0, PT, R4, 0x727fffff, PT ;  /* 0x727fffff0400780c */ /* 0x000fda0003f04070 */
[----:B01----:R-:W-:Y:S05]  /*17d0*/  @!P0 BRA `(.L_x_17) ;  /* 0x0000000000108947 */ /* 0x003fea0003800000 */
[----:B------:R-:W-:-:S07]  /*17e0*/  MOV R9, 0x1800 ;  /* 0x0000180000097802 */ /* 0x000fce0000000f00 */
[----:B------:R-:W-:Y:S05]  /*17f0*/  CALL.REL.NOINC `($__internal_1_$__cuda_sm20_sqrt_rn_f32_slowpath) ;  /* 0x0000001000607944 */ /* 0x000fea0003c00000 */
[----:B------:R-:W-:Y:S01]  /*1800*/  MOV R4, R2 ;  /* 0x0000000200047202 */ /* 0x000fe20000000f00 */
[----:B------:R-:W-:Y:S06]  /*1810*/  BRA `(.L_x_18) ;  /* 0x0000000000107947 */ /* 0x000fec0003800000 */
.L_x_17:
[----:B------:R-:W-:Y:S01]  /*1820*/  FMUL.FTZ R4, R5, R2 ;  /* 0x0000000205047220 */ /* 0x000fe20000410000 */
[----:B------:R-:W-:-:S03]  /*1830*/  FMUL.FTZ R2, R2, 0.5 ;  /* 0x3f00000002027820 */ /* 0x000fc60000410000 */
[----:B------:R-:W-:-:S04]  /*1840*/  FFMA R5, -R4, R4, R5 ;  /* 0x0000000404057223 */ /* 0x000fc80000000105 */
[----:B------:R-:W-:-:S07]  /*1850*/  FFMA R4, R5, R2, R4 ;  /* 0x0000000205047223 */ /* 0x000fce0000000004 */
.L_x_18:
[----:B------:R-:W-:Y:S05]  /*1860*/  BSYNC.RECONVERGENT B0 ;  /* 0x0000000000007941 */ /* 0x000fea0003800200 */
.L_x_16:
[----:B------:R-:W-:Y:S01]  /*1870*/  IADD3 R2, PT, PT, R4, 0x1800000, RZ ;  /* 0x0180000004027810 */ /* 0x000fe20007ffe0ff */
[----:B------:R-:W-:Y:S03]  /*1880*/  BSSY.RECONVERGENT B0, `(.L_x_19) ;  /* 0x000000c000007945 */ /* 0x000fe60003800200 */
[----:B------:R-:W-:-:S04]  /*1890*/  LOP3.LUT R2, R2, 0x7f800000, RZ, 0xc0, !PT ;  /* 0x7f80000002027812 */ /* 0x000fc800078ec0ff */
[----:B------:R-:W-:-:S13]  /*18a0*/  ISETP.GT.U32.AND P0, PT, R2, 0x1ffffff, PT ;  /* 0x01ffffff0200780c */ /* 0x000fda0003f04070 */
[----:B------:R-:W-:Y:S05]  /*18b0*/  @P0 BRA `(.L_x_20) ;  /* 0x0000000000100947 */ /* 0x000fea0003800000 */
[----:B------:R-:W-:-:S07]  /*18c0*/  MOV R6, 0x18e0 ;  /* 0x000018e000067802 */ /* 0x000fce0000000f00 */
[----:B------:R-:W-:Y:S05]  /*18d0*/  CALL.REL.NOINC `($__internal_0_$__cuda_sm20_rcp_rn_f32_slowpath) ;  /* 0x0000000c00587944 */ /* 0x000fea0003c00000 */
[----:B------:R-:W-:Y:S01]  /*18e0*/  MOV R2, R5 ;  /* 0x0000000500027202 */ /* 0x000fe20000000f00 */
[----:B------:R-:W-:Y:S06]  /*18f0*/  BRA `(.L_x_21) ;  /* 0x0000000000107947 */ /* 0x000fec0003800000 */
.L_x_20:
[----:B------:R-:W0:Y:S02]  /*1900*/  MUFU.RCP R5, R4 ;  /* 0x0000000400057308 */ /* 0x000e240000001000 */
[----:B0-----:R-:W-:-:S04]  /*1910*/  FFMA R2, R5, R4, -1 ;  /* 0xbf80000005027423 */ /* 0x001fc80000000004 */
[----:B------:R-:W-:-:S04]  /*1920*/  FADD.FTZ R2, -R2, -RZ ;  /* 0x800000ff02027221 */ /* 0x000fc80000010100 */
[----:B------:R-:W-:-:S07]  /*1930*/  FFMA R2, R5, R2, R5 ;  /* 0x0000000205027223 */ /* 0x000fce0000000005 */
.L_x_21:
[----:B------:R-:W-:Y:S05]  /*1940*/  BSYNC.RECONVERGENT B0 ;  /* 0x0000000000007941 */ /* 0x000fea0003800200 */
.L_x_19:
[----:B------:R-:W-:Y:S05]  /*1950*/  BRA.U !UP0, `(.L_x_22) ;  /* 0x0000000d081c7547 */ /* 0x000fea000b800000 */
[----:B------:R-:W0:Y:S01]  /*1960*/  LDCU UR5, c[0x0][0x3b8] ;  /* 0x00007700ff0577ac */ /* 0x000e220008000800 */
[----:B------:R-:W-:Y:S01]  /*1970*/  HFMA2 R5, -RZ, RZ, 0, 0 ;  /* 0x00000000ff057431 */ /* 0x000fe200000001ff */
[----:B0-----:R-:W-:Y:S02]  /*1980*/  UISETP.GE.U32.AND UP0, UPT, UR5, 0x8, UPT ;  /* 0x000000080500788c */ /* 0x001fe4000bf06070 */
[----:B------:R-:W-:-:S04]  /*1990*/  ULOP3.LUT UR8, UR5, 0x7, URZ, 0xc0, !UPT ;  /* 0x0000000705087892 */ /* 0x000fc8000f8ec0ff */
[----:B------:R-:W-:-:S03]  /*19a0*/  UISETP.NE.AND UP1, UPT, UR8, URZ, UPT ;  /* 0x000000ff0800728c */ /* 0x000fc6000bf25270 */
[----:B------:R-:W-:Y:S08]  /*19b0*/  BRA.U !UP0, `(.L_x_23) ;  /* 0x0000000508707547 */ /* 0x000ff0000b800000 */
[----:B------:R-:W-:Y:S01]  /*19c0*/  ULOP3.LUT UR4, UR5, 0x7ffffff8, URZ, 0xc0, !UPT ;  /* 0x7ffffff805047892 */ /* 0x000fe2000f8ec0ff */
[----:B------:R-:W-:-:S05]  /*19d0*/  MOV R4, RZ ;  /* 0x000000ff00047202 */ /* 0x000fca0000000f00 */
[----:B------:R-:W-:-:S07]  /*19e0*/  MOV R5, UR4 ;  /* 0x0000000400057c02 */ /* 0x000fce0008000f00 */
.L_x_24:
[----:B0-----:R-:W0:Y:S01]  /*19f0*/  LDC.64 R12, c[0x0][0x380] ;  /* 0x0000e000ff0c7b82 */ /* 0x001e220000000a00 */
[----:B------:R-:W-:-:S07]  /*1a00*/  IMAD R15, R0, UR5, R4 ;  /* 0x00000005000f7c24 */ /* 0x000fce000f8e0204 */
[----:B------:R-:W1:Y:S08]  /*1a10*/  LDC.64 R6, c[0x0][0x398] ;  /* 0x0000e600ff067b82 */ /* 0x000e700000000a00 */
[----:B------:R-:W2:Y:S01]  /*1a20*/  LDC.64 R10, c[0x0][0x3a0] ;  /* 0x0000e800ff0a7b82 */ /* 0x000ea20000000a00 */
[----:B0-----:R-:W-:-:S07]  /*1a30*/  IMAD.WIDE.U32 R20, R15, 0x4, R12 ;  /* 0x000000040f147825 */ /* 0x001fce00078e000c */
[----:B------:R-:W0:Y:S01]  /*1a40*/  LDC.64 R8, c[0x0][0x3a8] ;  /* 0x0000ea00ff087b82 */ /* 0x000e220000000a00 */
[----:B------:R-:W3:Y:S01]  /*1a50*/  LDG.E R20, desc[UR6][R20.64] ;  /* 0x0000000614147981 */ /* 0x000ee2000c1e1900 */
[----:B-1----:R-:W-:-:S05]  /*1a60*/  IMAD.WIDE.U32 R6, R4, 0x4, R6 ;  /* 0x0000000404067825 */ /* 0x002fca00078e0006 */
[----:B------:R-:W4:Y:S01]  /*1a70*/  LDG.E R23, desc[UR6][R6.64] ;  /* 0x0000000606177981 */ /* 0x000f22000c1e1900 */
[----:B--2---:R-:W-:-:S05]  /*1a80*/  IMAD.WIDE.U32 R10, R4, 0x4, R10 ;  /* 0x00000004040a7825 */ /* 0x004fca00078e000a */
[----:B------:R-:W4:Y:S01]  /*1a90*/  LDG.E R25, desc[UR6][R10.64] ;  /* 0x000000060a197981 */ /* 0x000f22000c1e1900 */
[----:B------:R-:W-:Y:S01]  /*1aa0*/  IADD3 R19, PT, PT, R15, 0x1, RZ ;  /* 0x000000010f137810 */ /* 0x000fe20007ffe0ff */
[----:B---3--:R-:W-:-:S04]  /*1ab0*/  FADD R17, R20, -R3 ;  /* 0x8000000314117221 */ /* 0x008fc80000000000 */
[----:B------:R-:W-:Y:S01]  /*1ac0*/  FMUL R14, R17, R2 ;  /* 0x00000002110e7220 */ /* 0x000fe20000400000 */
[----:B0-----:R-:W-:-:S04]  /*1ad0*/  IMAD.WIDE.U32 R16, R15, 0x4, R8 ;  /* 0x000000040f107825 */ /* 0x001fc800078e0008 */
[----:B----4-:R-:W-:Y:S01]  /*1ae0*/  FFMA R27, R14, R23, R25 ;  /* 0x000000170e1b7223 */ /* 0x010fe20000000019 */
[----:B------:R-:W-:-:S04]  /*1af0*/  IMAD.WIDE.U32 R22, R19, 0x4, R12 ;  /* 0x0000000413167825 */ /* 0x000fc800078e000c */
[----:B------:R0:W-:Y:S04]  /*1b00*/  STG.E desc[UR6][R16.64], R27 ;  /* 0x0000001b10007986 */ /* 0x0001e8000c101906 */
[----:B------:R-:W2:Y:S04]  /*1b10*/  LDG.E R22, desc[UR6][R22.64] ;  /* 0x0000000616167981 */ /* 0x000ea8000c1e1900 */
[----:B------:R-:W3:Y:S04]  /*1b20*/  LDG.E R14, desc[UR6][R6.64+0x4] ;  /* 0x00000406060e7981 */ /* 0x000ee8000c1e1900 */
[----:B------:R-:W3:Y:S01]  /*1b30*/  LDG.E R20, desc[UR6][R10.64+0x4] ;  /* 0x000004060a147981 */ /* 0x000ee2000c1e1900 */
[----:B------:R-:W-:Y:S01]  /*1b40*/  IADD3 R21, PT, PT, R15, 0x2, RZ ;  /* 0x000000020f157810 */ /* 0x000fe20007ffe0ff */
[----:B------:R-:W-:-:S04]  /*1b50*/  IMAD.WIDE.U32 R18, R19, 0x4, R8 ;  /* 0x0000000413127825 */ /* 0x000fc800078e0008 */
[----:B--2---:R-:W-:-:S04]  /*1b60*/  FADD R25, R22, -R3 ;  /* 0x8000000316197221 */ /* 0x004fc80000000000 */
[----:B------:R-:W-:-:S04]  /*1b70*/  FMUL R25, R25, R2 ;  /* 0x0000000219197220 */ /* 0x000fc80000400000 */
[----:B---3--:R-:W-:Y:S01]  /*1b80*/  FFMA R29, R25, R14, R20 ;  /* 0x0000000e191d7223 */ /* 0x008fe20000000014 */
[----:B------:R-:W-:-:S04]  /*1b90*/  IMAD.WIDE.U32 R24, R21, 0x4, R12 ;  /* 0x0000000415187825 */ /* 0x000fc800078e000c */
[----:B------:R1:W-:Y:S04]  /*1ba0*/  STG.E desc[UR6][R18.64], R29 ;  /* 0x0000001d12007986 */ /* 0x0003e8000c101906 */
[----:B------:R-:W2:Y:S04]  /*1bb0*/  LDG.E R24, desc[UR6][R24.64] ;  /* 0x0000000618187981 */ /* 0x000ea8000c1e1900 */
[----:B0-----:R-:W3:Y:S04]  /*1bc0*/  LDG.E R27, desc[UR6][R6.64+0x8] ;  /* 0x00000806061b7981 */ /* 0x001ee8000c1e1900 */
[----:B------:R-:W3:Y:S01]  /*1bd0*/  LDG.E R20, desc[UR6][R10.64+0x8] ;  /* 0x000008060a147981 */ /* 0x000ee2000c1e1900 */
[----:B------:R-:W-:Y:S01]  /*1be0*/  IADD3 R23, PT, PT, R15, 0x3, RZ ;  /* 0x000000030f177810 */ /* 0x000fe20007ffe0ff */
[----:B--2---:R-:W-:-:S04]  /*1bf0*/  FADD R17, R24, -R3 ;  /* 0x8000000318117221 */ /* 0x004fc80000000000 */
[----:B------:R-:W-:Y:S01]  /*1c00*/  FMUL R14, R17, R2 ;  /* 0x00000002110e7220 */ /* 0x000fe20000400000 */
[----:B------:R-:W-:-:S04]  /*1c10*/  IMAD.WIDE.U32 R16, R21, 0x4, R8 ;  /* 0x0000000415107825 */ /* 0x000fc800078e0008 */
[----:B---3--:R-:W-:Y:S01]  /*1c20*/  FFMA R14, R14, R27, R20 ;  /* 0x0000001b0e0e7223 */ /* 0x008fe20000000014 */
[----:B------:R-:W-:-:S04]  /*1c30*/  IMAD.WIDE.U32 R26, R23, 0x4, R12 ;  /* 0x00000004171a7825 */ /* 0x000fc800078e000c */
[----:B------:R0:W-:Y:S04]  /*1c40*/  STG.E desc[UR6][R16.64], R14 ;  /* 0x0000000e10007986 */ /* 0x0001e8000c101906 */
[----:B------:R-:W2:Y:S04]  /*1c50*/  LDG.E R26, desc[UR6][R26.64] ;  /* 0x000000061a1a7981 */ /* 0x000ea8000c1e1900 */
[----:B------:R-:W3:Y:S04]  /*1c60*/  LDG.E R25, desc[UR6][R6.64+0xc] ;  /* 0x00000c0606197981 */ /* 0x000ee8000c1e1900 */
[----:B-1----:R-:W3:Y:S01]  /*1c70*/  LDG.E R29, desc[UR6][R10.64+0xc] ;  /* 0x00000c060a1d7981 */ /* 0x002ee2000c1e1900 */
[----:B------:R-:W-:Y:S01]  /*1c80*/  IADD3 R21, PT, PT, R15, 0x4, RZ ;  /* 0x000000040f157810 */ /* 0x000fe20007ffe0ff */
[----:B--2---:R-:W-:-:S04]  /*1c90*/  FADD R19, R26, -R3 ;  /* 0x800000031a137221 */ /* 0x004fc80000000000 */
[----:B------:R-:W-:Y:S01]  /*1ca0*/  FMUL R20, R19, R2 ;  /* 0x0000000213147220 */ /* 0x000fe20000400000 */
[----:B------:R-:W-:-:S04]  /*1cb0*/  IMAD.WIDE.U32 R18, R23, 0x4, R8 ;  /* 0x0000000417127825 */ /* 0x000fc800078e0008 */
[----:B---3--:R-:W-:Y:S01]  /*1cc0*/  FFMA R29, R20, R25, R29 ;  /* 0x00000019141d7223 */ /* 0x008fe2000000001d */
[----:B------:R-:W-:-:S04]  /*1cd0*/  IMAD.WIDE.U32 R24, R21, 0x4, R12 ;  /* 0x0000000415187825 */ /* 0x000fc800078e000c */
[----:B------:R1:W-:Y:S04]  /*1ce0*/  STG.E desc[UR6][R18.64], R29 ;  /* 0x0000001d12007986 */ /* 0x0003e8000c101906 */
[----:B------:R-:W0:Y:S04]  /*1cf0*/  LDG.E R24, desc[UR6][R24.64] ;  /* 0x0000000618187981 */ /* 0x000e28000c1e1900 */
[----:B------:R-:W2:Y:S04]  /*1d00*/  LDG.E R27, desc[UR6][R6.64+0x10] ;  /* 0x00001006061b7981 */ /* 0x000ea8000c1e1900 */
[----:B------:R-:W2:Y:S01]  /*1d10*/  LDG.E R20, desc[UR6][R10.64+0x10] ;  /* 0x000010060a147981 */ /* 0x000ea2000c1e1900 */
[----:B------:R-:W-:Y:S01]  /*1d20*/  IADD3 R23, PT, PT, R15, 0x5, RZ ;  /* 0x000000050f177810 */ /* 0x000fe20007ffe0ff */
[----:B0-----:R-:W-:-:S04]  /*1d30*/  FADD R17, R24, -R3 ;  /* 0x8000000318117221 */ /* 0x001fc80000000000 */
[----:B------:R-:W-:Y:S01]  /*1d40*/  FMUL R14, R17, R2 ;  /* 0x00000002110e7220 */ /* 0x000fe20000400000 */
[----:B------:R-:W-:-:S04]  /*1d50*/  IMAD.WIDE.U32 R16, R21, 0x4, R8 ;  /* 0x0000000415107825 */ /* 0x000fc800078e0008 */
[----:B--2---:R-:W-:Y:S01]  /*1d60*/  FFMA R14, R14, R27, R20 ;  /* 0x0000001b0e0e7223 */ /* 0x004fe20000000014 */
        /* <DEDUP_REMOVED lines=13> */
[----:B0-----:R-:W3:Y:S04]  /*1e40*/  LDG.E R16, desc[UR6][R6.64+0x18] ;  /* 0x0000180606107981 */ /* 0x001ee8000c1e1900 */
[----:B------:R-:W3:Y:S01]  /*1e50*/  LDG.E R20, desc[UR6][R10.64+0x18] ;  /* 0x000018060a147981 */ /* 0x000ee2000c1e1900 */
[----:B------:R-:W-:Y:S01]  /*1e60*/  IADD3 R27, PT, PT, R15, 0x7, RZ ;  /* 0x000000070f1b7810 */ /* 0x000fe20007ffe0ff */
[----:B------:R-:W-:-:S04]  /*1e70*/  IMAD.WIDE.U32 R14, R21, 0x4, R8 ;  /* 0x00000004150e7825 */ /* 0x000fc800078e0008 */
[----:B------:R-:W-:-:S04]  /*1e80*/  IMAD.WIDE.U32 R12, R27, 0x4, R12 ;  /* 0x000000041b0c7825 */ /* 0x000fc800078e000c */
[----:B--2---:R-:W-:-:S04]  /*1e90*/  FADD R17, R22, -R3 ;  /* 0x8000000316117221 */ /* 0x004fc80000000000 */
[----:B------:R-:W-:-:S04]  /*1ea0*/  FMUL R17, R17, R2 ;  /* 0x0000000211117220 */ /* 0x000fc80000400000 */
[----:B---3--:R-:W-:-:S05]  /*1eb0*/  FFMA R17, R17, R16, R20 ;  /* 0x0000001011117223 */ /* 0x008fca0000000014 */
[----:B------:R0:W-:Y:S04]  /*1ec0*/  STG.E desc[UR6][R14.64], R17 ;  /* 0x000000110e007986 */ /* 0x0001e8000c101906 */
[----:B------:R-:W2:Y:S04]  /*1ed0*/  LDG.E R12, desc[UR6][R12.64] ;  /* 0x000000060c0c7981 */ /* 0x000ea8000c1e1900 */
[----:B------:R-:W3:Y:S04]  /*1ee0*/  LDG.E R16, desc[UR6][R6.64+0x1c] ;  /* 0x00001c0606107981 */ /* 0x000ee8000c1e1900 */
[----:B-1----:R-:W3:Y:S01]  /*1ef0*/  LDG.E R18, desc[UR6][R10.64+0x1c] ;  /* 0x00001c060a127981 */ /* 0x002ee2000c1e1900 */
[----:B------:R-:W-:Y:S01]  /*1f00*/  IMAD.WIDE.U32 R8, R27, 0x4, R8 ;  /* 0x000000041b087825 */ /* 0x000fe200078e0008 */
[----:B------:R-:W-:-:S04]  /*1f10*/  IADD3 R4, PT, PT, R4, 0x8, RZ ;  /* 0x0000000804047810 */ /* 0x000fc80007ffe0ff */
[----:B------:R-:W-:Y:S01]  /*1f20*/  ISETP.NE.AND P0, PT, R4, R5, PT ;  /* 0x000000050400720c */ /* 0x000fe20003f05270 */
[----:B--2---:R-:W-:-:S04]  /*1f30*/  FADD R19, R12, -R3 ;  /* 0x800000030c137221 */ /* 0x004fc80000000000 */
[----:B------:R-:W-:-:S04]  /*1f40*/  FMUL R19, R19, R2 ;  /* 0x0000000213137220 */ /* 0x000fc80000400000 */
[----:B---3--:R-:W-:-:S05]  /*1f50*/  FFMA R19, R19, R16, R18 ;  /* 0x0000001013137223 */ /* 0x008fca0000000012 */
[----:B------:R0:W-:Y:S01]  /*1f60*/  STG.E desc[UR6][R8.64], R19 ;  /* 0x0000001308007986 */ /* 0x0001e2000c101906 */
[----:B------:R-:W-:Y:S05]  /*1f70*/  @P0 BRA `(.L_x_24) ;  /* 0xfffffff8009c0947 */ /* 0x000fea000383ffff */
.L_x_23:
[----:B------:R-:W-:Y:S05]  /*1f80*/  BRA.U !UP1, `(.L_x_22) ;  /* 0x0000000509907547 */ /* 0x000fea000b800000 */
[----:B------:R-:W-:Y:S02]  /*1f90*/  UISETP.GE.U32.AND UP0, UPT, UR8, 0x4, UPT ;  /* 0x000000040800788c */ /* 0x000fe4000bf06070 */
[----:B------:R-:W-:-:S04]  /*1fa0*/  ULOP3.LUT UR9, UR5, 0x3, URZ, 0xc0, !UPT ;  /* 0x0000000305097892 */ /* 0x000fc8000f8ec0ff */
[----:B------:R-:W-:-:S03]  /*1fb0*/  UISETP.NE.AND UP1, UPT, UR9, URZ, UPT ;  /* 0x000000ff0900728c */ /* 0x000fc6000bf25270 */
[----:B------:R-:W-:Y:S08]  /*1fc0*/  BRA.U !UP0, `(.L_x_25) ;  /* 0x0000000108bc7547 */ /* 0x000ff0000b800000 */
[----:B------:R-:W1:Y:S01]  /*1fd0*/  LDC.64 R6, c[0x0][0x380] ;  /* 0x0000e000ff067b82 */ /* 0x000e620000000a00 */
[----:B0-----:R-:W-:-:S07]  /*1fe0*/  IMAD R15, R0, UR5, R5 ;  /* 0x00000005000f7c24 */ /* 0x001fce000f8e0205 */
[----:B------:R-:W0:Y:S08]  /*1ff0*/  LDC.64 R8, c[0x0][0x398] ;  /* 0x0000e600ff087b82 */ /* 0x000e300000000a00 */
[----:B------:R-:W2:Y:S01]  /*2000*/  LDC.64 R12, c[0x0][0x3a0] ;  /* 0x0000e800ff0c7b82 */ /* 0x000ea20000000a00 */
[----:B-1----:R-:W-:-:S07]  /*2010*/  IMAD.WIDE.U32 R18, R15, 0x4, R6 ;  /* 0x000000040f127825 */ /* 0x002fce00078e0006 */
[----:B------:R-:W1:Y:S01]  /*2020*/  LDC.64 R10, c[0x0][0x3a8] ;  /* 0x0000ea00ff0a7b82 */ /* 0x000e620000000a00 */
[----:B------:R-:W3:Y:S01]  /*2030*/  LDG.E R18, desc[UR6][R18.64] ;  /* 0x0000000612127981 */ /* 0x000ee2000c1e1900 */
[----:B0-----:R-:W-:-:S05]  /*2040*/  IMAD.WIDE.U32 R8, R5, 0x4, R8 ;  /* 0x0000000405087825 */ /* 0x001fca00078e0008 */
[----:B------:R-:W4:Y:S01]  /*2050*/  LDG.E R21, desc[UR6][R8.64] ;  /* 0x0000000608157981 */ /* 0x000f22000c1e1900 */
[----:B--2---:R-:W-:-:S05]  /*2060*/  IMAD.WIDE.U32 R12, R5, 0x4, R12 ;  /* 0x00000004050c7825 */ /* 0x004fca00078e000c */
[----:B------:R-:W4:Y:S01]  /*2070*/  LDG.E R23, desc[UR6][R12.64] ;  /* 0x000000060c177981 */ /* 0x000f22000c1e1900 */
[----:B------:R-:W-:Y:S01]  /*2080*/  IADD3 R25, PT, PT, R15, 0x1, RZ ;  /* 0x000000010f197810 */ /* 0x000fe20007ffe0ff */
[----:B---3--:R-:W-:-:S04]  /*2090*/  FADD R17, R18, -R3 ;  /* 0x8000000312117221 */ /* 0x008fc80000000000 */
[----:B------:R-:W-:Y:S01]  /*20a0*/  FMUL R4, R17, R2 ;  /* 0x0000000211047220 */ /* 0x000fe20000400000 */
[----:B-1----:R-:W-:-:S04]  /*20b0*/  IMAD.WIDE.U32 R16, R15, 0x4, R10 ;  /* 0x000000040f107825 */ /* 0x002fc800078e000a */
[----:B----4-:R-:W-:Y:S01]  /*20c0*/  FFMA R27, R4, R21, R23 ;  /* 0x00000015041b7223 */ /* 0x010fe20000000017 */
[----:B------:R-:W-:-:S04]  /*20d0*/  IMAD.WIDE.U32 R22, R25, 0x4, R6 ;  /* 0x0000000419167825 */ /* 0x000fc800078e0006 */
[----:B------:R0:W-:Y:S04]  /*20e0*/  STG.E desc[UR6][R16.64], R27 ;  /* 0x0000001b10007986 */ /* 0x0001e8000c101906 */
[----:B------:R-:W2:Y:S04]  /*20f0*/  LDG.E R22, desc[UR6][R22.64] ;  /* 0x0000000616167981 */ /* 0x000ea8000c1e1900 */
[----:B------:R-:W3:Y:S04]  /*2100*/  LDG.E R29, desc[UR6][R8.64+0x4] ;  /* 0x00000406081d7981 */ /* 0x000ee8000c1e1900 */
        /* <DEDUP_REMOVED lines=10> */
[----:B0-----:R-:W3:Y:S01]  /*21b0*/  LDG.E R16, desc[UR6][R12.64+0x8] ;  /* 0x000008060c107981 */ /* 0x001ee2000c1e1900 */
[----:B------:R-:W-:Y:S01]  /*21c0*/  IADD3 R23, PT, PT, R15, 0x3, RZ ;  /* 0x000000030f177810 */ /* 0x000fe20007ffe0ff */
[----:B------:R-:W-:-:S04]  /*21d0*/  IMAD.WIDE.U32 R14, R21, 0x4, R10 ;  /* 0x00000004150e7825 */ /* 0x000fc800078e000a */
[----:B------:R-:W-:-:S04]  /*21e0*/  IMAD.WIDE.U32 R6, R23, 0x4, R6 ;  /* 0x0000000417067825 */ /* 0x000fc800078e0006 */
[----:B--2---:R-:W-:-:S04]  /*21f0*/  FADD R17, R24, -R3 ;  /* 0x8000000318117221 */ /* 0x004fc80000000000 */
[----:B------:R-:W-:-:S04]  /*2200*/  FMUL R17, R17, R2 ;  /* 0x0000000211117220 */ /* 0x000fc80000400000 */
[----:B---3--:R-:W-:-:S05]  /*2210*/  FFMA R17, R17, R4, R16 ;  /* 0x0000000411117223 */ /* 0x008fca0000000010 */
[----:B------:R2:W-:Y:S04]  /*2220*/  STG.E desc[UR6][R14.64], R17 ;  /* 0x000000110e007986 */ /* 0x0005e8000c101906 */
[----:B------:R-:W1:Y:S04]  /*2230*/  LDG.E R6, desc[UR6][R6.64] ;  /* 0x0000000606067981 */ /* 0x000e68000c1e1900 */
[----:B------:R-:W3:Y:S04]  /*2240*/  LDG.E R4, desc[UR6][R8.64+0xc] ;  /* 0x00000c0608047981 */ /* 0x000ee8000c1e1900 */
[----:B------:R-:W3:Y:S01]  /*2250*/  LDG.E R16, desc[UR6][R12.64+0xc] ;  /* 0x00000c060c107981 */ /* 0x000ee2000c1e1900 */
[----:B------:R-:W-:Y:S01]  /*2260*/  IMAD.WIDE.U32 R10, R23, 0x4, R10 ;  /* 0x00000004170a7825 */ /* 0x000fe200078e000a */
[----:B------:R-:W-:-:S03]  /*2270*/  IADD3 R5, PT, PT, R5, 0x4, RZ ;  /* 0x0000000405057810 */ /* 0x000fc60007ffe0ff */
[----:B-1----:R-:W-:-:S04]  /*2280*/  FADD R19, R6, -R3 ;  /* 0x8000000306137221 */ /* 0x002fc80000000000 */
[----:B------:R-:W-:-:S04]  /*2290*/  FMUL R19, R19, R2 ;  /* 0x0000000213137220 */ /* 0x000fc80000400000 */
[----:B---3--:R-:W-:-:S05]  /*22a0*/  FFMA R19, R19, R4, R16 ;  /* 0x0000000413137223 */ /* 0x008fca0000000010 */
[----:B------:R2:W-:Y:S02]  /*22b0*/  STG.E desc[UR6][R10.64], R19 ;  /* 0x000000130a007986 */ /* 0x0005e4000c101906 */
.L_x_25:
[----:B------:R-:W-:Y:S05]  /*22c0*/  BRA.U !UP1, `(.L_x_22) ;  /* 0x0000000109c07547 */ /* 0x000fea000b800000 */
[----:B------:R-:W-:Y:S02]  /*22d0*/  UISETP.NE.AND UP0, UPT, UR9, 0x1, UPT ;  /* 0x000000010900788c */ /* 0x000fe4000bf05270 */
[----:B------:R-:W-:-:S04]  /*22e0*/  ULOP3.LUT UR4, UR5, 0x1, URZ, 0xc0, !UPT ;  /* 0x0000000105047892 */ /* 0x000fc8000f8ec0ff */
[----:B------:R-:W-:-:S03]  /*22f0*/  UISETP.NE.U32.AND UP1, UPT, UR4, 0x1, UPT ;  /* 0x000000010400788c */ /* 0x000fc6000bf25070 */
[----:B------:R-:W-:Y:S08]  /*2300*/  BRA.U !UP0, `(.L_x_26) ;  /* 0x00000001086c7547 */ /* 0x000ff0000b800000 */
[----:B------:R-:W1:Y:S01]  /*2310*/  LDC.64 R6, c[0x0][0x380] ;  /* 0x0000e000ff067b82 */ /* 0x000e620000000a00 */
[----:B------:R-:W-:-:S07]  /*2320*/  IMAD R23, R0, UR5, R5 ;  /* 0x0000000500177c24 */ /* 0x000fce000f8e0205 */
[----:B0-----:R-:W0:Y:S08]  /*2330*/  LDC.64 R8, c[0x0][0x398] ;  /* 0x0000e600ff087b82 */ /* 0x001e300000000a00 */
[----:B--2---:R-:W2:Y:S01]  /*2340*/  LDC.64 R10, c[0x0][0x3a0] ;  /* 0x0000e800ff0a7b82 */ /* 0x004ea20000000a00 */
[----:B-1----:R-:W-:-:S07]  /*2350*/  IMAD.WIDE.U32 R16, R23, 0x4, R6 ;  /* 0x0000000417107825 */ /* 0x002fce00078e0006 */
[----:B------:R-:W1:Y:S01]  /*2360*/  LDC.64 R12, c[0x0][0x3a8] ;  /* 0x0000ea00ff0c7b82 */ /* 0x000e620000000a00 */
[----:B------:R-:W3:Y:S01]  /*2370*/  LDG.E R16, desc[UR6][R16.64] ;  /* 0x0000000610107981 */ /* 0x000ee2000c1e1900 */
[----:B0-----:R-:W-:-:S05]  /*2380*/  IMAD.WIDE.U32 R8, R5, 0x4, R8 ;  /* 0x0000000405087825 */ /* 0x001fca00078e0008 */
[----:B------:R-:W4:Y:S01]  /*2390*/  LDG.E R19, desc[UR6][R8.64] ;  /* 0x0000000608137981 */ /* 0x000f22000c1e1900 */
[----:B--2---:R-:W-:-:S05]  /*23a0*/  IMAD.WIDE.U32 R10, R5, 0x4, R10 ;  /* 0x00000004050a7825 */ /* 0x004fca00078e000a */
[----:B------:R-:W4:Y:S01]  /*23b0*/  LDG.E R21, desc[UR6][R10.64] ;  /* 0x000000060a157981 */ /* 0x000f22000c1e1900 */
[----:B------:R-:W-:-:S05]  /*23c0*/  IADD3 R25, PT, PT, R23, 0x1, RZ ;  /* 0x0000000117197810 */ /* 0x000fca0007ffe0ff */
[----:B------:R-:W-:-:S04]  /*23d0*/  IMAD.WIDE.U32 R6, R25, 0x4, R6 ;  /* 0x0000000419067825 */ /* 0x000fc800078e0006 */
[----:B---3--:R-:W-:-:S04]  /*23e0*/  FADD R15, R16, -R3 ;  /* 0x80000003100f7221 */ /* 0x008fc80000000000 */
[----:B------:R-:W-:Y:S01]  /*23f0*/  FMUL R4, R15, R2 ;  /* 0x000000020f047220 */ /* 0x000fe20000400000 */
[----:B-1----:R-:W-:-:S04]  /*2400*/  IMAD.WIDE.U32 R14, R23, 0x4, R12 ;  /* 0x00000004170e7825 */ /* 0x002fc800078e000c */
[----:B----4-:R-:W-:-:S05]  /*2410*/  FFMA R19, R4, R19, R21 ;  /* 0x0000001304137223 */ /* 0x010fca0000000015 */
[----:B------:R1:W-:Y:S04]  /*2420*/  STG.E desc[UR6][R14.64], R19 ;  /* 0x000000130e007986 */ /* 0x0003e8000c101906 */
[----:B------:R-:W2:Y:S04]  /*2430*/  LDG.E R6, desc[UR6][R6.64] ;  /* 0x0000000606067981 */ /* 0x000ea8000c1e1900 */
[----:B------:R-:W3:Y:S04]  /*2440*/  LDG.E R8, desc[UR6][R8.64+0x4] ;  /* 0x0000040608087981 */ /* 0x000ee8000c1e1900 */
[----:B------:R-:W3:Y:S01]  /*2450*/  LDG.E R10, desc[UR6][R10.64+0x4] ;  /* 0x000004060a0a7981 */ /* 0x000ee2000c1e1900 */
[----:B------:R-:W-:Y:S01]  /*2460*/  IMAD.WIDE.U32 R12, R25, 0x4, R12 ;  /* 0x00000004190c7825 */ /* 0x000fe200078e000c */
[----:B------:R-:W-:-:S03]  /*2470*/  IADD3 R5, PT, PT, R5, 0x2, RZ ;  /* 0x0000000205057810 */ /* 0x000fc60007ffe0ff */
[----:B--2---:R-:W-:-:S04]  /*2480*/  FADD R17, R6, -R3 ;  /* 0x8000000306117221 */ /* 0x004fc80000000000 */
[----:B------:R-:W-:-:S04]  /*2490*/  FMUL R17, R17, R2 ;  /* 0x0000000211117220 */ /* 0x000fc80000400000 */
[----:B---3--:R-:W-:-:S05]  /*24a0*/  FFMA R17, R17, R8, R10 ;  /* 0x0000000811117223 */ /* 0x008fca000000000a */
[----:B------:R1:W-:Y:S02]  /*24b0*/  STG.E desc[UR6][R12.64], R17 ;  /* 0x000000110c007986 */ /* 0x0003e4000c101906 */
.L_x_26:
[----:B------:R-:W-:Y:S05]  /*24c0*/  BRA.U UP1, `(.L_x_22) ;  /* 0x0000000101407547 */ /* 0x000fea000b800000 */
[----:B------:R-:W3:Y:S01]  /*24d0*/  LDC.64 R6, c[0x0][0x380] ;  /* 0x0000e000ff067b82 */ /* 0x000ee20000000a00 */
[----:B-1----:R-:W-:-:S07]  /*24e0*/  IMAD R13, R0, UR5, R5 ;  /* 0x00000005000d7c24 */ /* 0x002fce000f8e0205 */
[----:B0-----:R-:W0:Y:S08]  /*24f0*/  LDC.64 R8, c[0x0][0x398] ;  /* 0x0000e600ff087b82 */ /* 0x001e300000000a00 */
[----:B--2---:R-:W1:Y:S01]  /*2500*/  LDC.64 R10, c[0x0][0x3a0] ;  /* 0x0000e800ff0a7b82 */ /* 0x004e620000000a00 */
[----:B---3--:R-:W-:-:S06]  /*2510*/  IMAD.WIDE.U32 R6, R13, 0x4, R6 ;  /* 0x000000040d067825 */ /* 0x008fcc00078e0006 */
[----:B------:R-:W2:Y:S01]  /*2520*/  LDG.E R6, desc[UR6][R6.64] ;  /* 0x0000000606067981 */ /* 0x000ea2000c1e1900 */
[----:B0-----:R-:W-:-:S06]  /*2530*/  IMAD.WIDE.U32 R8, R5, 0x4, R8 ;  /* 0x0000000405087825 */ /* 0x001fcc00078e0008 */
[----:B------:R-:W3:Y:S01]  /*2540*/  LDG.E R8, desc[UR6][R8.64] ;  /* 0x0000000608087981 */ /* 0x000ee2000c1e1900 */
[----:B-1----:R-:W-:Y:S02]  /*2550*/  IMAD.WIDE.U32 R4, R5, 0x4, R10 ;  /* 0x0000000405047825 */ /* 0x002fe400078e000a */
[----:B------:R-:W0:Y:S04]  /*2560*/  LDC.64 R10, c[0x0][0x3a8] ;  /* 0x0000ea00ff0a7b82 */ /* 0x000e280000000a00 */
[----:B------:R-:W3:Y:S01]  /*2570*/  LDG.E R4, desc[UR6][R4.64] ;  /* 0x0000000604047981 */ /* 0x000ee2000c1e1900 */
[----:B0-----:R-:W-:-:S04]  /*2580*/  IMAD.WIDE.U32 R10, R13, 0x4, R10 ;  /* 0x000000040d0a7825 */ /* 0x001fc800078e000a */
[----:B--2---:R-:W-:-:S04]  /*2590*/  FADD R15, R6, -R3 ;  /* 0x80000003060f7221 */ /* 0x004fc80000000000 */
[----:B------:R-:W-:-:S04]  /*25a0*/  FMUL R15, R15, R2 ;  /* 0x000000020f0f7220 */ /* 0x000fc80000400000 */
[----:B---3--:R-:W-:-:S05]  /*25b0*/  FFMA R15, R15, R8, R4 ;  /* 0x000000080f0f7223 */ /* 0x008fca0000000004 */
[----:B------:R3:W-:Y:S02]  /*25c0*/  STG.E desc[UR6][R10.64], R15 ;  /* 0x0000000f0a007986 */ /* 0x0007e4000c101906 */
.L_x_22:
[----:B------:R-:W4:Y:S08]  /*25d0*/  LDC.64 R4, c[0x0][0x388] ;  /* 0x0000e200ff047b82 */ /* 0x000f300000000a00 */
[----:B------:R-:W5:Y:S01]  /*25e0*/  LDC.64 R6, c[0x0][0x390] ;  /* 0x0000e400ff067b82 */ /* 0x000f620000000a00 */
[----:B----4-:R-:W-:-:S05]  /*25f0*/  IMAD.WIDE.U32 R4, R0, 0x4, R4 ;  /* 0x0000000400047825 */ /* 0x010fca00078e0004 */
[----:B------:R-:W-:Y:S01]  /*2600*/  STG.E desc[UR6][R4.64], R3 ;  /* 0x0000000304007986 */ /* 0x000fe2000c101906 */
[----:B-----5:R-:W-:-:S05]  /*2610*/  IMAD.WIDE.U32 R6, R0, 0x4, R6 ;  /* 0x0000000400067825 */ /* 0x020fca00078e0006 */
[----:B------:R-:W-:Y:S01]  /*2620*/  STG.E desc[UR6][R6.64], R2 ;  /* 0x0000000206007986 */ /* 0x000fe2000c101906 */
[----:B------:R-:W-:Y:S05]  /*2630*/  EXIT ;  /* 0x000000000000794d */ /* 0x000fea0003800000 */
        .weak           $__internal_0_$__cuda_sm20_rcp_rn_f32_slowpath
        .type           $__internal_0_$__cuda_sm20_rcp_rn_f32_slowpath,@function
        .size           $__internal_0_$__cuda_sm20_rcp_rn_f32_slowpath,($__internal_1_$__cuda_sm20_sqrt_rn_f32_slowpath - $__internal_0_$__cuda_sm20_rcp_rn_f32_slowpath)
$__internal_0_$__cuda_sm20_rcp_rn_f32_slowpath:
[----:B------:R-:W-:Y:S01]  /*2640*/  SHF.L.U32 R2, R4, 0x1, RZ ;  /* 0x0000000104027819 */ /* 0x000fe200000006ff */
[----:B------:R-:W-:Y:S03]  /*2650*/  BSSY.RECONVERGENT B1, `(.L_x_27) ;  /* 0x0000030000017945 */ /* 0x000fe60003800200 */
[----:B------:R-:W-:-:S04]  /*2660*/  SHF.R.U32.HI R9, RZ, 0x18, R2 ;  /* 0x00000018ff097819 */ /* 0x000fc80000011602 */
[----:B------:R-:W-:-:S13]  /*2670*/  ISETP.NE.U32.AND P0, PT, R9, RZ, PT ;  /* 0x000000ff0900720c */ /* 0x000fda0003f05070 */
[----:B------:R-:W-:Y:S05]  /*2680*/  @P0 BRA `(.L_x_28) ;  /* 0x0000000000280947 */ /* 0x000fea0003800000 */
[----:B------:R-:W-:-:S04]  /*2690*/  SHF.L.U32 R2, R4, 0x1, RZ ;  /* 0x0000000104027819 */ /* 0x000fc800000006ff */
[----:B------:R-:W-:-:S13]  /*26a0*/  ISETP.NE.AND P0, PT, R2, RZ, PT ;  /* 0x000000ff0200720c */ /* 0x000fda0003f05270 */
[----:B------:R-:W-:Y:S01]  /*26b0*/  @P0 FFMA R7, R4, 1.84467440737095516160e+19, RZ ;  /* 0x5f80000004070823 */ /* 0x000fe200000000ff */
[----:B------:R-:W-:Y:S08]  /*26c0*/  @!P0 MUFU.RCP R5, R4 ;  /* 0x0000000400058308 */ /* 0x000ff00000001000 */
[----:B------:R-:W0:Y:S02]  /*26d0*/  @P0 MUFU.RCP R2, R7 ;  /* 0x0000000700020308 */ /* 0x000e240000001000 */
[----:B0-----:R-:W-:-:S04]  /*26e0*/  @P0 FFMA R8, R7, R2, -1 ;  /* 0xbf80000007080423 */ /* 0x001fc80000000002 */
[----:B------:R-:W-:-:S04]  /*26f0*/  @P0 FADD.FTZ R9, -R8, -RZ ;  /* 0x800000ff08090221 */ /* 0x000fc80000010100 */
[----:B------:R-:W-:-:S04]  /*2700*/  @P0 FFMA R2, R2, R9, R2 ;  /* 0x0000000902020223 */ /* 0x000fc80000000002 */
[----:B------:R-:W-:Y:S01]  /*2710*/  @P0 FFMA R5, R2, 1.84467440737095516160e+19, RZ ;  /* 0x5f80000002050823 */ /* 0x000fe200000000ff */
[----:B------:R-:W-:Y:S06]  /*2720*/  BRA `(.L_x_29) ;  /* 0x0000000000887947 */ /* 0x000fec0003800000 */
.L_x_28:
[----:B------:R-:W-:-:S04]  /*2730*/  IADD3 R11, PT, PT, R9, -0xfd, RZ ;  /* 0xffffff03090b7810 */ /* 0x000fc80007ffe0ff */
[----:B------:R-:W-:-:S13]  /*2740*/  ISETP.GT.U32.AND P0, PT, R11, 0x1, PT ;  /* 0x000000010b00780c */ /* 0x000fda0003f04070 */
[----:B------:R-:W-:Y:S05]  /*2750*/  @P0 BRA `(.L_x_30) ;  /* 0x0000000000780947 */ /* 0x000fea0003800000 */
[----:B------:R-:W-:Y:S02]  /*2760*/  LOP3.LUT R2, R4, 0x7fffff, RZ, 0xc0, !PT ;  /* 0x007fffff04027812 */ /* 0x000fe400078ec0ff */
[----:B------:R-:W-:Y:S02]  /*2770*/  MOV R10, 0x3 ;  /* 0x00000003000a7802 */ /* 0x000fe40000000f00 */
[----:B------:R-:W-:Y:S02]  /*2780*/  LOP3.LUT R2, R2, 0x3f800000, RZ, 0xfc, !PT ;  /* 0x3f80000002027812 */ /* 0x000fe400078efcff */
[----:B------:R-:W-:Y:S02]  /*2790*/  SHF.L.U32 R10, R10, R11, RZ ;  /* 0x0000000b0a0a7219 */ /* 0x000fe400000006ff */
[----:B------:R-:W0:Y:S02]  /*27a0*/  MUFU.RCP R5, R2 ;  /* 0x0000000200057308 */ /* 0x000e240000001000 */
[----:B0-----:R-:W-:-:S04]  /*27b0*/  FFMA R7, R2, R5, -1 ;  /* 0xbf80000002077423 */ /* 0x001fc80000000005 */
[----:B------:R-:W-:-:S04]  /*27c0*/  FADD.FTZ R8, -R7, -RZ ;  /* 0x800000ff07087221 */ /* 0x000fc80000010100 */
[CCC-:B------:R-:W-:Y:S01]  /*27d0*/  FFMA.RM R7, R5.reuse, R8.reuse, R5.reuse ;  /* 0x0000000805077223 */ /* 0x1c0fe20000004005 */
[----:B------:R-:W-:-:S04]  /*27e0*/  FFMA.RP R8, R5, R8, R5 ;  /* 0x0000000805087223 */ /* 0x000fc80000008005 */
[C---:B------:R-:W-:Y:S02]  /*27f0*/  LOP3.LUT R5, R7.reuse, 0x7fffff, RZ, 0xc0, !PT ;  /* 0x007fffff07057812 */ /* 0x040fe400078ec0ff */
[----:B------:R-:W-:Y:S02]  /*2800*/  FSETP.NEU.FTZ.AND P0, PT, R7, R8, PT ;  /* 0x000000080700720b */ /* 0x000fe40003f1d000 */
[----:B------:R-:W-:Y:S02]  /*2810*/  LOP3.LUT R5, R5, 0x800000, RZ, 0xfc, !PT ;  /* 0x0080000005057812 */ /* 0x000fe400078efcff */
[----:B------:R-:W-:Y:S02]  /*2820*/  SEL R7, RZ, 0xffffffff, !P0 ;  /* 0xffffffffff077807 */ /* 0x000fe40004000000 */
[----:B------:R-:W-:Y:S02]  /*2830*/  LOP3.LUT R10, R10, R5, RZ, 0xc0, !PT ;  /* 0x000000050a0a7212 */ /* 0x000fe400078ec0ff */
[----:B------:R-:W-:-:S02]  /*2840*/  IADD3 R2, PT, PT, -R7, RZ, RZ ;  /* 0x000000ff07027210 */ /* 0x000fc40007ffe1ff */
[-C--:B------:R-:W-:Y:S02]  /*2850*/  SHF.R.U32.HI R10, RZ, R11.reuse, R10 ;  /* 0x0000000bff0a7219 */ /* 0x080fe4000001160a */
[----:B------:R-:W-:Y:S02]  /*2860*/  LOP3.LUT P1, RZ, R2, R11, R5, 0xf8, !PT ;  /* 0x0000000b02ff7212 */ /* 0x000fe4000782f805 */
[C---:B------:R-:W-:Y:S02]  /*2870*/  LOP3.LUT P0, RZ, R10.reuse, 0x1, RZ, 0xc0, !PT ;  /* 0x000000010aff7812 */ /* 0x040fe4000780c0ff */
[----:B------:R-:W-:-:S04]  /*2880*/  LOP3.LUT P2, RZ, R10, 0x2, RZ, 0xc0, !PT ;  /* 0x000000020aff7812 */ /* 0x000fc8000784c0ff */
[----:B------:R-:W-:Y:S02]  /*2890*/  PLOP3.LUT P0, PT, P0, P1, P2, 0xe0, 0x0 ;  /* 0x000000000000781c */ /* 0x000fe40000703c20 */
[----:B------:R-:W-:Y:S02]  /*28a0*/  LOP3.LUT P1, RZ, R4, 0x7fffff, RZ, 0xc0, !PT ;  /* 0x007fffff04ff7812 */ /* 0x000fe4000782c0ff */
[----:B------:R-:W-:-:S04]  /*28b0*/  SEL R2, RZ, 0x1, !P0 ;  /* 0x00000001ff027807 */ /* 0x000fc80004000000 */
[----:B------:R-:W-:-:S04]  /*28c0*/  IADD3 R2, PT, PT, -R2, RZ, RZ ;  /* 0x000000ff02027210 */ /* 0x000fc80007ffe1ff */
[----:B------:R-:W-:Y:S02]  /*28d0*/  ISETP.GE.AND P0, PT, R2, RZ, PT ;  /* 0x000000ff0200720c */ /* 0x000fe40003f06270 */
[----:B------:R-:W-:-:S04]  /*28e0*/  IADD3 R2, PT, PT, R9, -0xfc, RZ ;  /* 0xffffff0409027810 */ /* 0x000fc80007ffe0ff */
[----:B------:R-:W-:-:S07]  /*28f0*/  SHF.R.U32.HI R5, RZ, R2, R5 ;  /* 0x00000002ff057219 */ /* 0x000fce0000011605 */
[----:B------:R-:W-:-:S04]  /*2900*/  @!P0 IADD3 R5, PT, PT, R5, 0x1, RZ ;  /* 0x0000000105058810 */ /* 0x000fc80007ffe0ff */
[----:B------:R-:W-:-:S04]  /*2910*/  @!P1 SHF.L.U32 R5, R5, 0x1, RZ ;  /* 0x0000000105059819 */ /* 0x000fc800000006ff */
[----:B------:R-:W-:Y:S01]  /*2920*/  LOP3.LUT R5, R5, 0x80000000, R4, 0xf8, !PT ;  /* 0x8000000005057812 */ /* 0x000fe200078ef804 */
[----:B------:R-:W-:Y:S06]  /*2930*/  BRA `(.L_x_29) ;  /* 0x0000000000047947 */ /* 0x000fec0003800000 */
.L_x_30:
[----:B------:R0:W1:Y:S02]  /*2940*/  MUFU.RCP R5, R4 ;  /* 0x0000000400057308 */ /* 0x0000640000001000 */
.L_x_29:
[----:B------:R-:W-:Y:S05]  /*2950*/  BSYNC.RECONVERGENT B1 ;  /* 0x0000000000017941 */ /* 0x000fea0003800200 */
.L_x_27:
[----:B------:R-:W-:-:S04]  /*2960*/  HFMA2 R7, -RZ, RZ, 0, 0 ;  /* 0x00000000ff077431 */ /* 0x000fc800000001ff */
[----:B01----:R-:W-:Y:S05]  /*2970*/  RET.REL.NODEC R6 `(_Z16layernorm_kernelPKfPfS1_S0_S0_S1_iii) ;  /* 0xffffffd406a07950 */ /* 0x003fea0003c3ffff */
        .weak           $__internal_1_$__cuda_sm20_sqrt_rn_f32_slowpath
        .type           $__internal_1_$__cuda_sm20_sqrt_rn_f32_slowpath,@function
        .size           $__internal_1_$__cuda_sm20_sqrt_rn_f32_slowpath,($__internal_2_$__cuda_sm3x_div_rn_noftz_f32_slowpath - $__internal_1_$__cuda_sm20_sqrt_rn_f32_slowpath)
$__internal_1_$__cuda_sm20_sqrt_rn_f32_slowpath:
[----:B------:R-:W-:-:S13]  /*2980*/  LOP3.LUT P0, RZ, R5, 0x7fffffff, RZ, 0xc0, !PT ;  /* 0x7fffffff05ff7812 */ /* 0x000fda000780c0ff */
[----:B------:R-:W-:Y:S01]  /*2990*/  @!P0 MOV R4, R5 ;  /* 0x0000000500048202 */ /* 0x000fe20000000f00 */
[----:B------:R-:W-:Y:S06]  /*29a0*/  @!P0 BRA `(.L_x_31) ;  /* 0x0000000000448947 */ /* 0x000fec0003800000 */
[----:B------:R-:W-:Y:S02]  /*29b0*/  FSETP.GEU.FTZ.AND P0, PT, R5, RZ, PT ;  /* 0x000000ff0500720b */ /* 0x000fe40003f1e000 */
[----:B------:R-:W-:-:S11]  /*29c0*/  MOV R2, R5 ;  /* 0x0000000500027202 */ /* 0x000fd60000000f00 */
[----:B------:R-:W-:Y:S01]  /*29d0*/  @!P0 MOV R4, 0x7fffffff ;  /* 0x7fffffff00048802 */ /* 0x000fe20000000f00 */
[----:B------:R-:W-:Y:S06]  /*29e0*/  @!P0 BRA `(.L_x_31) ;  /* 0x0000000000348947 */ /* 0x000fec0003800000 */
[----:B------:R-:W-:-:S13]  /*29f0*/  FSETP.GTU.FTZ.AND P0, PT, |R2|, +INF , PT ;  /* 0x7f8000000200780b */ /* 0x000fda0003f1c200 */
[----:B------:R-:W-:Y:S01]  /*2a00*/  @P0 FADD.FTZ R4, R2, 1 ;  /* 0x3f80000002040421 */ /* 0x000fe20000010000 */
[----:B------:R-:W-:Y:S06]  /*2a10*/  @P0 BRA `(.L_x_31) ;  /* 0x0000000000280947 */ /* 0x000fec0003800000 */
[----:B------:R-:W-:-:S13]  /*2a20*/  FSETP.NEU.FTZ.AND P0, PT, |R2|, +INF , PT ;  /* 0x7f8000000200780b */ /* 0x000fda0003f1d200 */
[----:B------:R-:W-:-:S04]  /*2a30*/  @P0 FFMA R5, R2, 1.84467440737095516160e+19, RZ ;  /* 0x5f80000002050823 */ /* 0x000fc800000000ff */
[----:B------:R-:W0:Y:S02]  /*2a40*/  @P0 MUFU.RSQ R4, R5 ;  /* 0x0000000500040308 */ /* 0x000e240000001400 */
[----:B0-----:R-:W-:Y:S01]  /*2a50*/  @P0 FMUL.FTZ R6, R5, R4 ;  /* 0x0000000405060220 */ /* 0x001fe20000410000 */
[----:B------:R-:W-:Y:S01]  /*2a60*/  @P0 FMUL.FTZ R8, R4, 0.5 ;  /* 0x3f00000004080820 */ /* 0x000fe20000410000 */
[----:B------:R-:W-:Y:S02]  /*2a70*/  @!P0 MOV R4, R2 ;  /* 0x0000000200048202 */ /* 0x000fe40000000f00 */
[----:B------:R-:W-:-:S04]  /*2a80*/  @P0 FADD.FTZ R7, -R6, -RZ ;  /* 0x800000ff06070221 */ /* 0x000fc80000010100 */
[----:B------:R-:W-:-:S04]  /*2a90*/  @P0 FFMA R7, R6, R7, R5 ;  /* 0x0000000706070223 */ /* 0x000fc80000000005 */
[----:B------:R-:W-:-:S04]  /*2aa0*/  @P0 FFMA R7, R7, R8, R6 ;  /* 0x0000000807070223 */ /* 0x000fc80000000006 */
[----:B------:R-:W-:-:S07]  /*2ab0*/  @P0 FMUL.FTZ R4, R7, 2.3283064365386962891e-10 ;  /* 0x2f80000007040820 */ /* 0x000fce0000410000 */
.L_x_31:
[----:B------:R-:W-:Y:S01]  /*2ac0*/  HFMA2 R5, -RZ, RZ, 0, 0 ;  /* 0x00000000ff057431 */ /* 0x000fe200000001ff */
[----:B------:R-:W-:Y:S02]  /*2ad0*/  MOV R2, R4 ;  /* 0x0000000400027202 */ /* 0x000fe40000000f00 */
[----:B------:R-:W-:-:S04]  /*2ae0*/  MOV R4, R9 ;  /* 0x0000000900047202 */ /* 0x000fc80000000f00 */
[----:B------:R-:W-:Y:S05]  /*2af0*/  RET.REL.NODEC R4 `(_Z16layernorm_kernelPKfPfS1_S0_S0_S1_iii) ;  /* 0xffffffd404407950 */ /* 0x000fea0003c3ffff */
        .weak           $__internal_2_$__cuda_sm3x_div_rn_noftz_f32_slowpath
        .type           $__internal_2_$__cuda_sm3x_div_rn_noftz_f32_slowpath,@function
        .size           $__internal_2_$__cuda_sm3x_div_rn_noftz_f32_slowpath,(.L_x_46 - $__internal_2_$__cuda_sm3x_div_rn_noftz_f32_slowpath)
$__internal_2_$__cuda_sm3x_div_rn_noftz_f32_slowpath:
[----:B------:R-:W-:Y:S01]  /*2b00*/  SHF.R.U32.HI R7, RZ, 0x17, R2 ;  /* 0x00000017ff077819 */ /* 0x000fe20000011602 */
[----:B------:R-:W-:Y:S01]  /*2b10*/  BSSY.RECONVERGENT B1, `(.L_x_32) ;  /* 0x0000063000017945 */ /* 0x000fe20003800200 */
[----:B------:R-:W-:Y:S02]  /*2b20*/  SHF.R.U32.HI R4, RZ, 0x17, R5 ;  /* 0x00000017ff047819 */ /* 0x000fe40000011605 */
[----:B------:R-:W-:Y:S02]  /*2b30*/  LOP3.LUT R15, R7, 0xff, RZ, 0xc0, !PT ;  /* 0x000000ff070f7812 */ /* 0x000fe400078ec0ff */
[----:B------:R-:W-:Y:S02]  /*2b40*/  LOP3.LUT R8, R4, 0xff, RZ, 0xc0, !PT ;  /* 0x000000ff04087812 */ /* 0x000fe400078ec0ff */
[----:B------:R-:W-:Y:S02]  /*2b50*/  IADD3 R10, PT, PT, R15, -0x1, RZ ;  /* 0xffffffff0f0a7810 */ /* 0x000fe40007ffe0ff */
[----:B------:R-:W-:-:S02]  /*2b60*/  IADD3 R9, PT, PT, R8, -0x1, RZ ;  /* 0xffffffff08097810 */ /* 0x000fc40007ffe0ff */
[----:B------:R-:W-:Y:S02]  /*2b70*/  ISETP.GT.U32.AND P0, PT, R10, 0xfd, PT ;  /* 0x000000fd0a00780c */ /* 0x000fe40003f04070 */
[----:B------:R-:W-:Y:S02]  /*2b80*/  MOV R4, R2 ;  /* 0x0000000200047202 */ /* 0x000fe40000000f00 */
[----:B------:R-:W-:-:S13]  /*2b90*/  ISETP.GT.U32.OR P0, PT, R9, 0xfd, P0 ;  /* 0x000000fd0900780c */ /* 0x000fda0000704470 */
[----:B------:R-:W-:Y:S01]  /*2ba0*/  @!P0 MOV R7, RZ ;  /* 0x000000ff00078202 */ /* 0x000fe20000000f00 */
[----:B------:R-:W-:Y:S06]  /*2bb0*/  @!P0 BRA `(.L_x_33) ;  /* 0x00000000005c8947 */ /* 0x000fec0003800000 */
[----:B------:R-:W-:Y:S02]  /*2bc0*/  FSETP.GTU.FTZ.AND P0, PT, |R5|, +INF , PT ;  /* 0x7f8000000500780b */ /* 0x000fe40003f1c200 */
[----:B------:R-:W-:-:S04]  /*2bd0*/  FSETP.GTU.FTZ.AND P1, PT, |R2|, +INF , PT ;  /* 0x7f8000000200780b */ /* 0x000fc80003f3c200 */
[----:B------:R-:W-:-:S13]  /*2be0*/  PLOP3.LUT P0, PT, P0, P1, PT, 0xf8, 0x8f ;  /* 0x00000000008f781c */ /* 0x000fda0000703f70 */
[----:B------:R-:W-:Y:S05]  /*2bf0*/  @P0 BRA `(.L_x_34) ;  /* 0x00000004004c0947 */ /* 0x000fea0003800000 */
[----:B------:R-:W-:-:S13]  /*2c00*/  LOP3.LUT P0, RZ, R4, 0x7fffffff, R5, 0xc8, !PT ;  /* 0x7fffffff04ff7812 */ /* 0x000fda000780c805 */
[----:B------:R-:W-:Y:S05]  /*2c10*/  @!P0 BRA `(.L_x_35) ;  /* 0x00000004003c8947 */ /* 0x000fea0003800000 */
[C---:B------:R-:W-:Y:S02]  /*2c20*/  FSETP.NEU.FTZ.AND P3, PT, |R5|.reuse, +INF , PT ;  /* 0x7f8000000500780b */ /* 0x040fe40003f7d200 */
[----:B------:R-:W-:Y:S02]  /*2c30*/  FSETP.NEU.FTZ.AND P1, PT, |R2|, +INF , PT ;  /* 0x7f8000000200780b */ /* 0x000fe40003f3d200 */
[----:B------:R-:W-:-:S11]  /*2c40*/  FSETP.NEU.FTZ.AND P0, PT, |R5|, +INF , PT ;  /* 0x7f8000000500780b */ /* 0x000fd60003f1d200 */
[----:B------:R-:W-:Y:S05]  /*2c50*/  @!P1 BRA !P3, `(.L_x_35) ;  /* 0x00000004002c9947 */ /* 0x000fea0005800000 */
[----:B------:R-:W-:-:S04]  /*2c60*/  LOP3.LUT P3, RZ, R5, 0x7fffffff, RZ, 0xc0, !PT ;  /* 0x7fffffff05ff7812 */ /* 0x000fc8000786c0ff */
[----:B------:R-:W-:-:S13]  /*2c70*/  PLOP3.LUT P1, PT, P1, P3, PT, 0x2f, 0xf2 ;  /* 0x0000000000f2781c */ /* 0x000fda0000f26577 */
[----:B------:R-:W-:Y:S05]  /*2c80*/  @P1 BRA `(.L_x_36) ;  /* 0x0000000400181947 */ /* 0x000fea0003800000 */
[----:B------:R-:W-:-:S04]  /*2c90*/  LOP3.LUT P1, RZ, R4, 0x7fffffff, RZ, 0xc0, !PT ;  /* 0x7fffffff04ff7812 */ /* 0x000fc8000782c0ff */
[----:B------:R-:W-:-:S13]  /*2ca0*/  PLOP3.LUT P0, PT, P0, P1, PT, 0x2f, 0xf2 ;  /* 0x0000000000f2781c */ /* 0x000fda0000702577 */
[----:B------:R-:W-:Y:S05]  /*2cb0*/  @P0 BRA `(.L_x_37) ;  /* 0x0000000400000947 */ /* 0x000fea0003800000 */
[----:B------:R-:W-:Y:S02]  /*2cc0*/  ISETP.GE.AND P0, PT, R9, RZ, PT ;  /* 0x000000ff0900720c */ /* 0x000fe40003f06270 */
[----:B------:R-:W-:-:S11]  /*2cd0*/  ISETP.GE.AND P1, PT, R10, RZ, PT ;  /* 0x000000ff0a00720c */ /* 0x000fd60003f26270 */
[----:B------:R-:W-:Y:S01]  /*2ce0*/  @P0 MOV R7, RZ ;  /* 0x000000ff00070202 */ /* 0x000fe20000000f00 */
[----:B------:R-:W-:Y:S01]  /*2cf0*/  @!P0 FFMA R5, R5, 1.84467440737095516160e+19, RZ ;  /* 0x5f80000005058823 */ /* 0x000fe200000000ff */
[----:B------:R-:W-:Y:S01]  /*2d00*/  @!P0 MOV R7, 0xffffffc0 ;  /* 0xffffffc000078802 */ /* 0x000fe20000000f00 */
[----:B------:R-:W-:-:S03]  /*2d10*/  @!P1 FFMA R4, R2, 1.84467440737095516160e+19, RZ ;  /* 0x5f80000002049823 */ /* 0x000fc600000000ff */
[----:B------:R-:W-:-:S07]  /*2d20*/  @!P1 IADD3 R7, PT, PT, R7, 0x40, RZ ;  /* 0x0000004007079810 */ /* 0x000fce0007ffe0ff */
.L_x_33:
[----:B------:R-:W-:Y:S01]  /*2d30*/  LEA R9, R15, 0xc0800000, 0x17 ;  /* 0xc08000000f097811 */ /* 0x000fe200078eb8ff */
[----:B------:R-:W-:Y:S01]  /*2d40*/  BSSY.RECONVERGENT B2, `(.L_x_38) ;  /* 0x0000036000027945 */ /* 0x000fe20003800200 */
[----:B------:R-:W-:Y:S02]  /*2d50*/  IADD3 R8, PT, PT, R8, -0x7f, RZ ;  /* 0xffffff8108087810 */ /* 0x000fe40007ffe0ff */
[----:B------:R-:W-:-:S03]  /*2d60*/  IADD3 R9, PT, PT, -R9, R4, RZ ;  /* 0x0000000409097210 */ /* 0x000fc60007ffe1ff */
[C---:B------:R-:W-:Y:S01]  /*2d70*/  IMAD R4, R8.reuse, -0x800000, R5 ;  /* 0xff80000008047824 */ /* 0x040fe200078e0205 */
[----:B------:R-:W0:Y:S01]  /*2d80*/  MUFU.RCP R10, R9 ;  /* 0x00000009000a7308 */ /* 0x000e220000001000 */
[----:B------:R-:W-:Y:S01]  /*2d90*/  FADD.FTZ R11, -R9, -RZ ;  /* 0x800000ff090b7221 */ /* 0x000fe20000010100 */
[----:B------:R-:W-:-:S04]  /*2da0*/  IADD3 R8, PT, PT, R8, 0x7f, -R15 ;  /* 0x0000007f08087810 */ /* 0x000fc80007ffe80f */
[----:B------:R-:W-:Y:S01]  /*2db0*/  IADD3 R8, PT, PT, R8, R7, RZ ;  /* 0x0000000708087210 */ /* 0x000fe20007ffe0ff */
[----:B0-----:R-:W-:-:S04]  /*2dc0*/  FFMA R13, R10, R11, 1 ;  /* 0x3f8000000a0d7423 */ /* 0x001fc8000000000b */
[----:B------:R-:W-:-:S04]  /*2dd0*/  FFMA R12, R10, R13, R10 ;  /* 0x0000000d0a0c7223 */ /* 0x000fc8000000000a */
[----:B------:R-:W-:-:S04]  /*2de0*/  FFMA R5, R4, R12, RZ ;  /* 0x0000000c04057223 */ /* 0x000fc800000000ff */
[----:B------:R-:W-:-:S04]  /*2df0*/  FFMA R10, R11, R5, R4 ;  /* 0x000000050b0a7223 */ /* 0x000fc80000000004 */
[----:B------:R-:W-:-:S04]  /*2e00*/  FFMA R13, R12, R10, R5 ;  /* 0x0000000a0c0d7223 */ /* 0x000fc80000000005 */
[----:B------:R-:W-:-:S04]  /*2e10*/  FFMA R10, R11, R13, R4 ;  /* 0x0000000d0b0a7223 */ /* 0x000fc80000000004 */
[----:B------:R-:W-:-:S05]  /*2e20*/  FFMA R4, R12, R10, R13 ;  /* 0x0000000a0c047223 */ /* 0x000fca000000000d */
[----:B------:R-:W-:-:S04]  /*2e30*/  SHF.R.U32.HI R5, RZ, 0x17, R4 ;  /* 0x00000017ff057819 */ /* 0x000fc80000011604 */
[----:B------:R-:W-:-:S04]  /*2e40*/  LOP3.LUT R5, R5, 0xff, RZ, 0xc0, !PT ;  /* 0x000000ff05057812 */ /* 0x000fc800078ec0ff */
[----:B------:R-:W-:-:S04]  /*2e50*/  IADD3 R9, PT, PT, R5, R8, RZ ;  /* 0x0000000805097210 */ /* 0x000fc80007ffe0ff */
[----:B------:R-:W-:-:S04]  /*2e60*/  IADD3 R5, PT, PT, R9, -0x1, RZ ;  /* 0xffffffff09057810 */ /* 0x000fc80007ffe0ff */
[----:B------:R-:W-:-:S13]  /*2e70*/  ISETP.GE.U32.AND P0, PT, R5, 0xfe, PT ;  /* 0x000000fe0500780c */ /* 0x000fda0003f06070 */
[----:B------:R-:W-:Y:S05]  /*2e80*/  @!P0 BRA `(.L_x_39) ;  /* 0x0000000000808947 */ /* 0x000fea0003800000 */
[----:B------:R-:W-:-:S13]  /*2e90*/  ISETP.GT.AND P0, PT, R9, 0xfe, PT ;  /* 0x000000fe0900780c */ /* 0x000fda0003f04270 */
[----:B------:R-:W-:Y:S05]  /*2ea0*/  @P0 BRA `(.L_x_40) ;  /* 0x00000000006c0947 */ /* 0x000fea0003800000 */
[----:B------:R-:W-:-:S13]  /*2eb0*/  ISETP.GE.AND P0, PT, R9, 0x1, PT ;  /* 0x000000010900780c */ /* 0x000fda0003f06270 */
[----:B------:R-:W-:Y:S05]  /*2ec0*/  @P0 BRA `(.L_x_41) ;  /* 0x0000000000740947 */ /* 0x000fea0003800000 */
[----:B------:R-:W-:Y:S02]  /*2ed0*/  ISETP.GE.AND P0, PT, R9, -0x18, PT ;  /* 0xffffffe80900780c */ /* 0x000fe40003f06270 */
[----:B------:R-:W-:-:S11]  /*2ee0*/  LOP3.LUT R4, R4, 0x80000000, RZ, 0xc0, !PT ;  /* 0x8000000004047812 */ /* 0x000fd600078ec0ff */
[----:B------:R-:W-:Y:S05]  /*2ef0*/  @!P0 BRA `(.L_x_41) ;  /* 0x0000000000688947 */ /* 0x000fea0003800000 */
[CCC-:B------:R-:W-:Y:S01]  /*2f00*/  FFMA.RZ R5, R12.reuse, R10.reuse, R13.reuse ;  /* 0x0000000a0c057223 */ /* 0x1c0fe2000000c00d */
[CCC-:B------:R-:W-:Y:S01]  /*2f10*/  FFMA.RM R8, R12.reuse, R10.reuse, R13.reuse ;  /* 0x0000000a0c087223 */ /* 0x1c0fe2000000400d */
[C---:B------:R-:W-:Y:S02]  /*2f20*/  ISETP.NE.AND P3, PT, R9.reuse, RZ, PT ;  /* 0x000000ff0900720c */ /* 0x040fe40003f65270 */
[----:B------:R-:W-:Y:S02]  /*2f30*/  ISETP.NE.AND P1, PT, R9, RZ, PT ;  /* 0x000000ff0900720c */ /* 0x000fe40003f25270 */
[----:B------:R-:W-:Y:S01]  /*2f40*/  LOP3.LUT R7, R5, 0x7fffff, RZ, 0xc0, !PT ;  /* 0x007fffff05077812 */ /* 0x000fe200078ec0ff */
[----:B------:R-:W-:Y:S01]  /*2f50*/  FFMA.RP R5, R12, R10, R13 ;  /* 0x0000000a0c057223 */ /* 0x000fe2000000800d */
[----:B------:R-:W-:Y:S02]  /*2f60*/  IADD3 R10, PT, PT, R9, 0x20, RZ ;  /* 0x00000020090a7810 */ /* 0x000fe40007ffe0ff */
[----:B------:R-:W-:-:S02]  /*2f70*/  LOP3.LUT R7, R7, 0x800000, RZ, 0xfc, !PT ;  /* 0x0080000007077812 */ /* 0x000fc400078efcff */
[----:B------:R-:W-:Y:S02]  /*2f80*/  IADD3 R9, PT, PT, -R9, RZ, RZ ;  /* 0x000000ff09097210 */ /* 0x000fe40007ffe1ff */
[----:B------:R-:W-:Y:S02]  /*2f90*/  SHF.L.U32 R10, R7, R10, RZ ;  /* 0x0000000a070a7219 */ /* 0x000fe400000006ff */
[----:B------:R-:W-:Y:S02]  /*2fa0*/  FSETP.NEU.FTZ.AND P0, PT, R5, R8, PT ;  /* 0x000000080500720b */ /* 0x000fe40003f1d000 */
[----:B------:R-:W-:Y:S02]  /*2fb0*/  SEL R8, R9, RZ, P3 ;  /* 0x000000ff09087207 */ /* 0x000fe40001800000 */
[----:B------:R-:W-:Y:S02]  /*2fc0*/  ISETP.NE.AND P1, PT, R10, RZ, P1 ;  /* 0x000000ff0a00720c */ /* 0x000fe40000f25270 */
[----:B------:R-:W-:-:S02]  /*2fd0*/  SHF.R.U32.HI R8, RZ, R8, R7 ;  /* 0x00000008ff087219 */ /* 0x000fc40000011607 */
[----:B------:R-:W-:Y:S02]  /*2fe0*/  PLOP3.LUT P0, PT, P0, P1, PT, 0xf8, 0x8f ;  /* 0x00000000008f781c */ /* 0x000fe40000703f70 */
[----:B------:R-:W-:Y:S02]  /*2ff0*/  SHF.R.U32.HI R10, RZ, 0x1, R8 ;  /* 0x00000001ff0a7819 */ /* 0x000fe40000011608 */
[----:B------:R-:W-:-:S04]  /*3000*/  SEL R5, RZ, 0x1, !P0 ;  /* 0x00000001ff057807 */ /* 0x000fc80004000000 */
[----:B------:R-:W-:-:S04]  /*3010*/  LOP3.LUT R5, R5, 0x1, R10, 0xf8, !PT ;  /* 0x0000000105057812 */ /* 0x000fc800078ef80a */
[----:B------:R-:W-:-:S04]  /*3020*/  LOP3.LUT R5, R5, R8, RZ, 0xc0, !PT ;  /* 0x0000000805057212 */ /* 0x000fc800078ec0ff */
[----:B------:R-:W-:-:S04]  /*3030*/  IADD3 R5, PT, PT, R10, R5, RZ ;  /* 0x000000050a057210 */ /* 0x000fc80007ffe0ff */
[----:B------:R-:W-:Y:S01]  /*3040*/  LOP3.LUT R4, R5, R4, RZ, 0xfc, !PT ;  /* 0x0000000405047212 */ /* 0x000fe200078efcff */
[----:B------:R-:W-:Y:S06]  /*3050*/  BRA `(.L_x_41) ;  /* 0x0000000000107947 */ /* 0x000fec0003800000 */
.L_x_40:
[----:B------:R-:W-:-:S04]  /*3060*/  LOP3.LUT R4, R4, 0x80000000, RZ, 0xc0, !PT ;  /* 0x8000000004047812 */ /* 0x000fc800078ec0ff */
[----:B------:R-:W-:Y:S01]  /*3070*/  LOP3.LUT R4, R4, 0x7f800000, RZ, 0xfc, !PT ;  /* 0x7f80000004047812 */ /* 0x000fe200078efcff */
[----:B------:R-:W-:Y:S06]  /*3080*/  BRA `(.L_x_41) ;  /* 0x0000000000047947 */ /* 0x000fec0003800000 */
.L_x_39:
[----:B------:R-:W-:-:S07]  /*3090*/  LEA R4, R8, R4, 0x17 ;  /* 0x0000000408047211 */ /* 0x000fce00078eb8ff */
.L_x_41:
[----:B------:R-:W-:Y:S05]  /*30a0*/  BSYNC.RECONVERGENT B2 ;  /* 0x0000000000027941 */ /* 0x000fea0003800200 */
.L_x_38:
[----:B------:R-:W-:Y:S05]  /*30b0*/  BRA `(.L_x_42) ;  /* 0x0000000000207947 */ /* 0x000fea0003800000 */
.L_x_37:
[----:B------:R-:W-:-:S04]  /*30c0*/  LOP3.LUT R4, R4, 0x80000000, R5, 0x48, !PT ;  /* 0x8000000004047812 */ /* 0x000fc800078e4805 */
[----:B------:R-:W-:Y:S01]  /*30d0*/  LOP3.LUT R4, R4, 0x7f800000, RZ, 0xfc, !PT ;  /* 0x7f80000004047812 */ /* 0x000fe200078efcff */
[----:B------:R-:W-:Y:S06]  /*30e0*/  BRA `(.L_x_42) ;  /* 0x0000000000147947 */ /* 0x000fec0003800000 */
.L_x_36:
[----:B------:R-:W-:Y:S01]  /*30f0*/  LOP3.LUT R4, R4, 0x80000000, R5, 0x48, !PT ;  /* 0x8000000004047812 */ /* 0x000fe200078e4805 */
[----:B------:R-:W-:Y:S06]  /*3100*/  BRA `(.L_x_42) ;  /* 0x00000000000c7947 */ /* 0x000fec0003800000 */
.L_x_35:
[----:B------:R-:W0:Y:S01]  /*3110*/  MUFU.RSQ R4, -QNAN ;  /* 0xffc0000000047908 */ /* 0x000e220000001400 */
[----:B------:R-:W-:Y:S05]  /*3120*/  BRA `(.L_x_42) ;  /* 0x0000000000047947 */ /* 0x000fea0003800000 */
.L_x_34:
[----:B------:R-:W-:-:S07]  /*3130*/  FADD.FTZ R4, R5, R2 ;  /* 0x0000000205047221 */ /* 0x000fce0000010000 */
.L_x_42:
[----:B------:R-:W-:Y:S05]  /*3140*/  BSYNC.RECONVERGENT B1 ;  /* 0x0000000000017941 */ /* 0x000fea0003800200 */
.L_x_32:
[----:B------:R-:W-:-:S04]  /*3150*/  HFMA2 R7, -RZ, RZ, 0, 0 ;  /* 0x00000000ff077431 */ /* 0x000fc800000001ff */
[----:B0-----:R-:W-:Y:S05]  /*3160*/  RET.REL.NODEC R6 `(_Z16layernorm_kernelPKfPfS1_S0_S0_S1_iii) ;  /* 0xffffffcc06a47950 */ /* 0x001fea0003c3ffff */
.L_x_43:
[----:B------:R-:W-:-:S00]  /*3170*/  BRA `(.L_x_43) ;  /* 0xfffffffc00fc7947 */ /* 0x000fc0000383ffff */
[----:B------:R-:W-:-:S00]  /*3180*/  NOP ;  /* 0x0000000000007918 */ /* 0x000fc00000000000 */
[----:B------:R-:W-:-:S00]  /*3190*/  NOP ;  /* 0x0000000000007918 */ /* 0x000fc00000000000 */
[----:B------:R-:W-:-:S00]  /*31a0*/  NOP ;  /* 0x0000000000007918 */ /* 0x000fc00000000000 */
[----:B------:R-:W-:-:S00]  /*31b0*/  NOP ;  /* 0x0000000000007918 */ /* 0x000fc00000000000 */
[----:B------:R-:W-:-:S00]  /*31c0*/  NOP ;  /* 0x0000000000007918 */ /* 0x000fc00000000000 */
[----:B------:R-:W-:-:S00]  /*31d0*/  NOP ;  /* 0x0000000000007918 */ /* 0x000fc00000000000 */
[----:B------:R-:W-:-:S00]  /*31e0*/  NOP ;  /* 0x0000000000007918 */ /* 0x000fc00000000000 */
[----:B------:R-:W-:-:S00]  /*31f0*/  NOP ;  /* 0x0000000000007918 */ /* 0x000fc00000000000 */
.L_x_46:


//--------------------- .nv.shared.reserved.0     --------------------------
	.section	.nv.shared.reserved.0,"aw",@nobits
	.weak		__nv_reservedSMEM_offset_0_alias
	.size		__nv_reservedSMEM_offset_0_alias, 0, 64
	.other		__nv_reservedSMEM_offset_0_alias,@"STO_CUDA_RESERVED_SHARED STV_DEFAULT"
__nv_reservedSMEM_offset_0_alias:
	.zero		0
	.zero		64


//--------------------- .nv.constant0._Z16layernorm_kernelPKfPfS1_S0_S0_S1_iii --------------------------
	.section	.nv.constant0._Z16layernorm_kernelPKfPfS1_S0_S0_S1_iii,"a",@progbits
	.sectionflags	@""
	.align	4
.nv.constant0._Z16layernorm_kernelPKfPfS1_S0_S0_S1_iii:
	.zero		956


//--------------------- SYMBOLS --------------------------

	.type		.nv.reservedSmem.offset0,@object
	.size		.nv.reservedSmem.offset0,0x4
